	.target	sm_90a

	.elftype	@"ET_EXEC"


//--------------------- .note.nv.tkinfo           --------------------------
	.section	.note.nv.tkinfo,"",@"SHT_NOTE"
	.sectionflags	@"SHF_NOTE_NV_TKINFO"
	.tkinfo
        /*0018*/ 	.word	0x00000002
        /*0030*/ 	.string	""
        /*0030*/ 	.string	"ptxas"
        /*0030*/ 	.string	"Cuda compilation tools, release 13.0, V13.0.88"
        /*0030*/ 	.string	"Build cuda_13.0.r13.0/compiler.36424714_0"
        /*0030*/ 	.string	"-arch sm_90a -m 64 "



//--------------------- .note.nv.cuinfo           --------------------------
	.section	.note.nv.cuinfo,"",@"SHT_NOTE"
	.sectionflags	@"SHF_NOTE_NV_CUINFO"
        /*0018*/ 	.short	0x0002
        /*001a*/ 	.short	0x005a
        /*001c*/ 	.short	0x0082
	.zero		2


//--------------------- .nv.info                  --------------------------
	.section	.nv.info,"",@"SHT_CUDA_INFO"
	.align	4


	//----- nvinfo : EIATTR_REGCOUNT
	.align		4
        /*0000*/ 	.byte	0x04, 0x2f
        /*0002*/ 	.short	(.L_15 - .L_14)
	.align		4
.L_14:
        /*0004*/ 	.word	index@(_ZN7cutlass13device_kernelINS_4gemm6kernel13GemmUniversalIN4cute5tupleIJiiiiEEENS1_10collective13CollectiveMmaINS1_34MainloopSm90TmaGmmaWarpSpecializedILi28ENS5_IJNS4_1CILi1EEESB_SB_EEENS1_35KernelTmaWarpSpecializedCooperativeEEENS5_IJNSA_ILi128EEESF_NSA_ILi32EEEEEEaNS5_IJlSB_lEEEaSI_NS4_8TiledMMAINS4_8MMA_AtomIJNS4_4SM904GMMA27MMA_64x128x32_S32S8S8_SS_TNEEEENS4_6LayoutINS5_IJNSA_ILi2EEESB_SB_EEENS5_IJSB_NSA_ILi0EEESS_EEEEENS5_IJNS4_10UnderscoreESV_SV_EEEEENS4_13SM90_TMA_LOADENS4_14ComposedLayoutINS4_7SwizzleILi1ELi4ELi3EEENS4_18smem_ptr_flag_bitsILi8EEENSP_INS5_IJNSA_ILi8EEESG_EEENS5_IJSG_SB_EEEEEEEvNS4_8identityESY_S18_vS19_EENS_8epilogue10collective6detail29Sm90TmaWarpSpecializedAdapterINS1C_15DefaultEpilogueIaSI_SI_NS1B_6thread17LinearCombinationIaLi1EiiLNS1G_9ScaleType4KindE0ELNS_15FloatRoundStyleE2EaEENS1_15EpilogueDefaultEEEEEvvEEEEvNT_6ParamsE)
        /*0008*/ 	.word	0x000000a8


	//----- nvinfo : EIATTR_FRAME_SIZE
	.align		4
.L_15:
        /*000c*/ 	.byte	0x04, 0x11
        /*000e*/ 	.short	(.L_17 - .L_16)
	.align		4
.L_16:
        /*0010*/ 	.word	index@(_ZN7cutlass13device_kernelINS_4gemm6kernel13GemmUniversalIN4cute5tupleIJiiiiEEENS1_10collective13CollectiveMmaINS1_34MainloopSm90TmaGmmaWarpSpecializedILi28ENS5_IJNS4_1CILi1EEESB_SB_EEENS1_35KernelTmaWarpSpecializedCooperativeEEENS5_IJNSA_ILi128EEESF_NSA_ILi32EEEEEEaNS5_IJlSB_lEEEaSI_NS4_8TiledMMAINS4_8MMA_AtomIJNS4_4SM904GMMA27MMA_64x128x32_S32S8S8_SS_TNEEEENS4_6LayoutINS5_IJNSA_ILi2EEESB_SB_EEENS5_IJSB_NSA_ILi0EEESS_EEEEENS5_IJNS4_10UnderscoreESV_SV_EEEEENS4_13SM90_TMA_LOADENS4_14ComposedLayoutINS4_7SwizzleILi1ELi4ELi3EEENS4_18smem_ptr_flag_bitsILi8EEENSP_INS5_IJNSA_ILi8EEESG_EEENS5_IJSG_SB_EEEEEEEvNS4_8identityESY_S18_vS19_EENS_8epilogue10collective6detail29Sm90TmaWarpSpecializedAdapterINS1C_15DefaultEpilogueIaSI_SI_NS1B_6thread17LinearCombinationIaLi1EiiLNS1G_9ScaleType4KindE0ELNS_15FloatRoundStyleE2EaEENS1_15EpilogueDefaultEEEEEvvEEEEvNT_6ParamsE)
        /*0014*/ 	.word	0x00000000


	//----- nvinfo : EIATTR_MIN_STACK_SIZE
	.align		4
.L_17:
        /*0018*/ 	.byte	0x04, 0x12
        /*001a*/ 	.short	(.L_19 - .L_18)
	.align		4
.L_18:
        /*001c*/ 	.word	index@(_ZN7cutlass13device_kernelINS_4gemm6kernel13GemmUniversalIN4cute5tupleIJiiiiEEENS1_10collective13CollectiveMmaINS1_34MainloopSm90TmaGmmaWarpSpecializedILi28ENS5_IJNS4_1CILi1EEESB_SB_EEENS1_35KernelTmaWarpSpecializedCooperativeEEENS5_IJNSA_ILi128EEESF_NSA_ILi32EEEEEEaNS5_IJlSB_lEEEaSI_NS4_8TiledMMAINS4_8MMA_AtomIJNS4_4SM904GMMA27MMA_64x128x32_S32S8S8_SS_TNEEEENS4_6LayoutINS5_IJNSA_ILi2EEESB_SB_EEENS5_IJSB_NSA_ILi0EEESS_EEEEENS5_IJNS4_10UnderscoreESV_SV_EEEEENS4_13SM90_TMA_LOADENS4_14ComposedLayoutINS4_7SwizzleILi1ELi4ELi3EEENS4_18smem_ptr_flag_bitsILi8EEENSP_INS5_IJNSA_ILi8EEESG_EEENS5_IJSG_SB_EEEEEEEvNS4_8identityESY_S18_vS19_EENS_8epilogue10collective6detail29Sm90TmaWarpSpecializedAdapterINS1C_15DefaultEpilogueIaSI_SI_NS1B_6thread17LinearCombinationIaLi1EiiLNS1G_9ScaleType4KindE0ELNS_15FloatRoundStyleE2EaEENS1_15EpilogueDefaultEEEEEvvEEEEvNT_6ParamsE)
        /*0020*/ 	.word	0x00000000
.L_19:


//--------------------- .nv.compat                --------------------------
	.section	.nv.compat,"",@"SHT_CUDA_COMPAT_INFO"
	.align	4
        /*0000*/ 	.byte	0x02, 0x09, 0x01, 0x00, 0x02, 0x02, 0x04, 0x00, 0x02, 0x05, 0x05, 0x00, 0x03, 0x07, 0x01, 0x01
        /*0010*/ 	.byte	0x02, 0x03, 0x01, 0x00, 0x02, 0x06, 0x01, 0x00, 0x04, 0x0b, 0x08, 0x00, 0x00, 0x00, 0x00, 0x00
        /*0020*/ 	.byte	0x00, 0x00, 0x00, 0x00


//--------------------- .nv.info._ZN7cutlass13device_kernelINS_4gemm6kernel13GemmUniversalIN4cute5tupleIJiiiiEEENS1_10collective13CollectiveMmaINS1_34MainloopSm90TmaGmmaWarpSpecializedILi28ENS5_IJNS4_1CILi1EEESB_SB_EEENS1_35KernelTmaWarpSpecializedCooperativeEEENS5_IJNSA_ILi128EEESF_NSA_ILi32EEEEEEaNS5_IJlSB_lEEEaSI_NS4_8TiledMMAINS4_8MMA_AtomIJNS4_4SM904GMMA27MMA_64x128x32_S32S8S8_SS_TNEEEENS4_6LayoutINS5_IJNSA_ILi2EEESB_SB_EEENS5_IJSB_NSA_ILi0EEESS_EEEEENS5_IJNS4_10UnderscoreESV_SV_EEEEENS4_13SM90_TMA_LOADENS4_14ComposedLayoutINS4_7SwizzleILi1ELi4ELi3EEENS4_18smem_ptr_flag_bitsILi8EEENSP_INS5_IJNSA_ILi8EEESG_EEENS5_IJSG_SB_EEEEEEEvNS4_8identityESY_S18_vS19_EENS_8epilogue10collective6detail29Sm90TmaWarpSpecializedAdapterINS1C_15DefaultEpilogueIaSI_SI_NS1B_6thread17LinearCombinationIaLi1EiiLNS1G_9ScaleType4KindE0ELNS_15FloatRoundStyleE2EaEENS1_15EpilogueDefaultEEEEEvvEEEEvNT_6ParamsE --------------------------
	.section	.nv.info._ZN7cutlass13device_kernelINS_4gemm6kernel13GemmUniversalIN4cute5tupleIJiiiiEEENS1_10collective13CollectiveMmaINS1_34MainloopSm90TmaGmmaWarpSpecializedILi28ENS5_IJNS4_1CILi1EEESB_SB_EEENS1_35KernelTmaWarpSpecializedCooperativeEEENS5_IJNSA_ILi128EEESF_NSA_ILi32EEEEEEaNS5_IJlSB_lEEEaSI_NS4_8TiledMMAINS4_8MMA_AtomIJNS4_4SM904GMMA27MMA_64x128x32_S32S8S8_SS_TNEEEENS4_6LayoutINS5_IJNSA_ILi2EEESB_SB_EEENS5_IJSB_NSA_ILi0EEESS_EEEEENS5_IJNS4_10UnderscoreESV_SV_EEEEENS4_13SM90_TMA_LOADENS4_14ComposedLayoutINS4_7SwizzleILi1ELi4ELi3EEENS4_18smem_ptr_flag_bitsILi8EEENSP_INS5_IJNSA_ILi8EEESG_EEENS5_IJSG_SB_EEEEEEEvNS4_8identityESY_S18_vS19_EENS_8epilogue10collective6detail29Sm90TmaWarpSpecializedAdapterINS1C_15DefaultEpilogueIaSI_SI_NS1B_6thread17LinearCombinationIaLi1EiiLNS1G_9ScaleType4KindE0ELNS_15FloatRoundStyleE2EaEENS1_15EpilogueDefaultEEEEEvvEEEEvNT_6ParamsE,"",@"SHT_CUDA_INFO"
	.sectionflags	@""
	.align	4


	//----- nvinfo : EIATTR_CUDA_API_VERSION
	.align		4
        /*0000*/ 	.byte	0x04, 0x37
        /*0002*/ 	.short	(.L_21 - .L_20)
.L_20:
        /*0004*/ 	.word	0x00000082


	//----- nvinfo : EIATTR_KPARAM_INFO
	.align		4
.L_21:
        /*0008*/ 	.byte	0x04, 0x17
        /*000a*/ 	.short	(.L_23 - .L_22)
.L_22:
        /*000c*/ 	.word	0x00000000
        /*0010*/ 	.short	0x0000
        /*0012*/ 	.short	0x0070
        /*0014*/ 	.byte	0x00, 0xf0, 0x01, 0x10


	//----- nvinfo : EIATTR_SPARSE_MMA_MASK
	.align		4
.L_23:
        /*0018*/ 	.byte	0x03, 0x50
        /*001a*/ 	.short	0x0000


	//----- nvinfo : EIATTR_MAXREG_COUNT
	.align		4
        /*001c*/ 	.byte	0x03, 0x1b
        /*001e*/ 	.short	0x00a8


	//----- nvinfo : EIATTR_NUM_BARRIERS
	.align		4
        /*0020*/ 	.byte	0x02, 0x4c
        /*0022*/ 	.byte	0x01
	.zero		1


	//----- nvinfo : EIATTR_EXTERNS
	.align		4
        /*0024*/ 	.byte	0x04, 0x0f
        /*0026*/ 	.short	(.L_25 - .L_24)


	//   ....[0]....
	.align		4
.L_24:
        /*0028*/ 	.word	index@(__assertfail)


	//----- nvinfo : EIATTR_MERCURY_ISA_VERSION
	.align		4
.L_25:
        /*002c*/ 	.byte	0x03, 0x5f
        /*002e*/ 	.short	0x0101


	//----- nvinfo : EIATTR_INT_WARP_WIDE_INSTR_OFFSETS
	.align		4
        /*0030*/ 	.byte	0x04, 0x31
        /*0032*/ 	.short	(.L_27 - .L_26)


	//   ....[0]....
.L_26:
        /*0034*/ 	.word	0x000006e0


	//   ....[1]....
        /*0038*/ 	.word	0x000006f0


	//   ....[2]....
        /*003c*/ 	.word	0x00000810


	//----- nvinfo : EIATTR_COOP_GROUP_MASK_REGIDS
	.align		4
.L_27:
        /*0040*/ 	.byte	0x04, 0x29
        /*0042*/ 	.short	(.L_29 - .L_28)


	//   ....[0]....
.L_28:
        /*0044*/ 	.word	0xffffffff


	//   ....[1]....
        /*0048*/ 	.word	0xffffffff


	//   ....[2]....
        /*004c*/ 	.word	0xffffffff


	//   ....[3]....
        /*0050*/ 	.word	0xffffffff


	//   ....[4]....
        /*0054*/ 	.word	0xffffffff


	//----- nvinfo : EIATTR_COOP_GROUP_INSTR_OFFSETS
	.align		4
.L_29:
        /*0058*/ 	.byte	0x04, 0x28
        /*005a*/ 	.short	(.L_31 - .L_30)


	//   ....[0]....
.L_30:
        /*005c*/ 	.word	0x00000060


	//   ....[1]....
        /*0060*/ 	.word	0x00000070


	//   ....[2]....
        /*0064*/ 	.word	0x00000130


	//   ....[3]....
        /*0068*/ 	.word	0x000005f0


	//   ....[4]....
        /*006c*/ 	.word	0x00001490


	//----- nvinfo : EIATTR_REG_RECONFIG
	.align		4
.L_31:
        /*0070*/ 	.byte	0x01, 0x54
	.zero		2


	//----- nvinfo : EIATTR_SYSCALL_OFFSETS
	.align		4
        /*0074*/ 	.byte	0x04, 0x46
        /*0076*/ 	.short	(.L_33 - .L_32)


	//   ....[0]....
.L_32:
        /*0078*/ 	.word	0x00001680


	//----- nvinfo : EIATTR_MBARRIER_INSTR_OFFSETS
	.align		4
.L_33:
        /*007c*/ 	.byte	0x04, 0x39
        /*007e*/ 	.short	(.L_35 - .L_34)


	//   ....[0]....
.L_34:
        /*0080*/ 	.word	0x00000250
        /*0084*/ 	.word	0x000000ff
        /*0088*/ 	.word	0x00000000
        /*008c*/ 	.short	0x0100
        /*008e*/ 	.byte	0x08
	.zero		1


	//   ....[1]....
        /*0090*/ 	.word	0x00000260
        /*0094*/ 	.word	0x000000ff
        /*0098*/ 	.word	0x000000e0
        /*009c*/ 	.short	0x0100
        /*009e*/ 	.byte	0x08
	.zero		1


	//   ....[2]....
        /*00a0*/ 	.word	0x00000270
        /*00a4*/ 	.word	0x000000ff
        /*00a8*/ 	.word	0x00000008
        /*00ac*/ 	.short	0x0100
        /*00ae*/ 	.byte	0x08
	.zero		1


	//   ....[3]....
        /*00b0*/ 	.word	0x00000280
        /*00b4*/ 	.word	0x000000ff
        /*00b8*/ 	.word	0x000000e8
        /*00bc*/ 	.short	0x0100
        /*00be*/ 	.byte	0x08
	.zero		1


	//   ....[4]....
        /*00c0*/ 	.word	0x00000290
        /*00c4*/ 	.word	0x000000ff
        /*00c8*/ 	.word	0x00000010
        /*00cc*/ 	.short	0x0100
        /*00ce*/ 	.byte	0x08
	.zero		1


	//   ....[5]....
        /*00d0*/ 	.word	0x000002a0
        /*00d4*/ 	.word	0x000000ff
        /*00d8*/ 	.word	0x000000f0
        /*00dc*/ 	.short	0x0100
        /*00de*/ 	.byte	0x08
	.zero		1


	//   ....[6]....
        /*00e0*/ 	.word	0x000002b0
        /*00e4*/ 	.word	0x000000ff
        /*00e8*/ 	.word	0x00000018
        /*00ec*/ 	.short	0x0100
        /*00ee*/ 	.byte	0x08
	.zero		1


	//   ....[7]....
        /*00f0*/ 	.word	0x000002c0
        /*00f4*/ 	.word	0x000000ff
        /*00f8*/ 	.word	0x000000f8
        /*00fc*/ 	.short	0x0100
        /*00fe*/ 	.byte	0x08
	.zero		1


	//   ....[8]....
        /*0100*/ 	.word	0x000002d0
        /*0104*/ 	.word	0x000000ff
        /*0108*/ 	.word	0x00000020
        /*010c*/ 	.short	0x0100
        /*010e*/ 	.byte	0x08
	.zero		1


	//   ....[9]....
        /*0110*/ 	.word	0x000002e0
        /*0114*/ 	.word	0x000000ff
        /*0118*/ 	.word	0x00000100
        /*011c*/ 	.short	0x0100
        /*011e*/ 	.byte	0x08
	.zero		1


	//   ....[10]....
        /*0120*/ 	.word	0x000002f0
        /*0124*/ 	.word	0x000000ff
        /*0128*/ 	.word	0x00000028
        /*012c*/ 	.short	0x0100
        /*012e*/ 	.byte	0x08
	.zero		1


	//   ....[11]....
        /*0130*/ 	.word	0x00000300
        /*0134*/ 	.word	0x000000ff
        /*0138*/ 	.word	0x00000108
        /*013c*/ 	.short	0x0100
        /*013e*/ 	.byte	0x08
	.zero		1


	//   ....[12]....
        /*0140*/ 	.word	0x00000310
        /*0144*/ 	.word	0x000000ff
        /*0148*/ 	.word	0x00000030
        /*014c*/ 	.short	0x0100
        /*014e*/ 	.byte	0x08
	.zero		1


	//   ....[13]....
        /*0150*/ 	.word	0x00000320
        /*0154*/ 	.word	0x000000ff
        /*0158*/ 	.word	0x00000110
        /*015c*/ 	.short	0x0100
        /*015e*/ 	.byte	0x08
	.zero		1


	//   ....[14]....
        /*0160*/ 	.word	0x00000330
        /*0164*/ 	.word	0x000000ff
        /*0168*/ 	.word	0x00000038
        /*016c*/ 	.short	0x0100
        /*016e*/ 	.byte	0x08
	.zero		1


	//   ....[15]....
        /*0170*/ 	.word	0x00000340
        /*0174*/ 	.word	0x000000ff
        /*0178*/ 	.word	0x00000118
        /*017c*/ 	.short	0x0100
        /*017e*/ 	.byte	0x08
	.zero		1


	//   ....[16]....
        /*0180*/ 	.word	0x00000350
        /*0184*/ 	.word	0x000000ff
        /*0188*/ 	.word	0x00000040
        /*018c*/ 	.short	0x0100
        /*018e*/ 	.byte	0x08
	.zero		1


	//   ....[17]....
        /*0190*/ 	.word	0x00000360
        /*0194*/ 	.word	0x000000ff
        /*0198*/ 	.word	0x00000120
        /*019c*/ 	.short	0x0100
        /*019e*/ 	.byte	0x08
	.zero		1


	//   ....[18]....
        /*01a0*/ 	.word	0x00000370
        /*01a4*/ 	.word	0x000000ff
        /*01a8*/ 	.word	0x00000048
        /*01ac*/ 	.short	0x0100
        /*01ae*/ 	.byte	0x08
	.zero		1


	//   ....[19]....
        /*01b0*/ 	.word	0x00000380
        /*01b4*/ 	.word	0x000000ff
        /*01b8*/ 	.word	0x00000128
        /*01bc*/ 	.short	0x0100
        /*01be*/ 	.byte	0x08
	.zero		1


	//   ....[20]....
        /*01c0*/ 	.word	0x00000390
        /*01c4*/ 	.word	0x000000ff
        /*01c8*/ 	.word	0x00000050
        /*01cc*/ 	.short	0x0100
        /*01ce*/ 	.byte	0x08
	.zero		1


	//   ....[21]....
        /*01d0*/ 	.word	0x000003a0
        /*01d4*/ 	.word	0x000000ff
        /*01d8*/ 	.word	0x00000130
        /*01dc*/ 	.short	0x0100
        /*01de*/ 	.byte	0x08
	.zero		1


	//   ....[22]....
        /*01e0*/ 	.word	0x000003b0
        /*01e4*/ 	.word	0x000000ff
        /*01e8*/ 	.word	0x00000058
        /*01ec*/ 	.short	0x0100
        /*01ee*/ 	.byte	0x08
	.zero		1


	//   ....[23]....
        /*01f0*/ 	.word	0x000003c0
        /*01f4*/ 	.word	0x000000ff
        /*01f8*/ 	.word	0x00000138
        /*01fc*/ 	.short	0x0100
        /*01fe*/ 	.byte	0x08
	.zero		1


	//   ....[24]....
        /*0200*/ 	.word	0x000003d0
        /*0204*/ 	.word	0x000000ff
        /*0208*/ 	.word	0x00000060
        /*020c*/ 	.short	0x0100
        /*020e*/ 	.byte	0x08
	.zero		1


	//   ....[25]....
        /*0210*/ 	.word	0x000003e0
        /*0214*/ 	.word	0x000000ff
        /*0218*/ 	.word	0x00000140
        /*021c*/ 	.short	0x0100
        /*021e*/ 	.byte	0x08
	.zero		1


	//   ....[26]....
        /*0220*/ 	.word	0x000003f0
        /*0224*/ 	.word	0x000000ff
        /*0228*/ 	.word	0x00000068
        /*022c*/ 	.short	0x0100
        /*022e*/ 	.byte	0x08
	.zero		1


	//   ....[27]....
        /*0230*/ 	.word	0x00000400
        /*0234*/ 	.word	0x000000ff
        /*0238*/ 	.word	0x00000148
        /*023c*/ 	.short	0x0100
        /*023e*/ 	.byte	0x08
	.zero		1


	//   ....[28]....
        /*0240*/ 	.word	0x00000410
        /*0244*/ 	.word	0x000000ff
        /*0248*/ 	.word	0x00000070
        /*024c*/ 	.short	0x0100
        /*024e*/ 	.byte	0x08
	.zero		1


	//   ....[29]....
        /*0250*/ 	.word	0x00000420
        /*0254*/ 	.word	0x000000ff
        /*0258*/ 	.word	0x00000150
        /*025c*/ 	.short	0x0100
        /*025e*/ 	.byte	0x08
	.zero		1


	//   ....[30]....
        /*0260*/ 	.word	0x00000430
        /*0264*/ 	.word	0x000000ff
        /*0268*/ 	.word	0x00000078
        /*026c*/ 	.short	0x0100
        /*026e*/ 	.byte	0x08
	.zero		1


	//   ....[31]....
        /*0270*/ 	.word	0x00000440
        /*0274*/ 	.word	0x000000ff
        /*0278*/ 	.word	0x00000158
        /*027c*/ 	.short	0x0100
        /*027e*/ 	.byte	0x08
	.zero		1


	//   ....[32]....
        /*0280*/ 	.word	0x00000450
        /*0284*/ 	.word	0x000000ff
        /*0288*/ 	.word	0x00000080
        /*028c*/ 	.short	0x0100
        /*028e*/ 	.byte	0x08
	.zero		1


	//   ....[33]....
        /*0290*/ 	.word	0x00000460
        /*0294*/ 	.word	0x000000ff
        /*0298*/ 	.word	0x00000160
        /*029c*/ 	.short	0x0100
        /*029e*/ 	.byte	0x08
	.zero		1


	//   ....[34]....
        /*02a0*/ 	.word	0x00000470
        /*02a4*/ 	.word	0x000000ff
        /*02a8*/ 	.word	0x00000088
        /*02ac*/ 	.short	0x0100
        /*02ae*/ 	.byte	0x08
	.zero		1


	//   ....[35]....
        /*02b0*/ 	.word	0x00000480
        /*02b4*/ 	.word	0x000000ff
        /*02b8*/ 	.word	0x00000168
        /*02bc*/ 	.short	0x0100
        /*02be*/ 	.byte	0x08
	.zero		1


	//   ....[36]....
        /*02c0*/ 	.word	0x00000490
        /*02c4*/ 	.word	0x000000ff
        /*02c8*/ 	.word	0x00000090
        /*02cc*/ 	.short	0x0100
        /*02ce*/ 	.byte	0x08
	.zero		1


	//   ....[37]....
        /*02d0*/ 	.word	0x000004a0
        /*02d4*/ 	.word	0x000000ff
        /*02d8*/ 	.word	0x00000170
        /*02dc*/ 	.short	0x0100
        /*02de*/ 	.byte	0x08
	.zero		1


	//   ....[38]....
        /*02e0*/ 	.word	0x000004b0
        /*02e4*/ 	.word	0x000000ff
        /*02e8*/ 	.word	0x00000098
        /*02ec*/ 	.short	0x0100
        /*02ee*/ 	.byte	0x08
	.zero		1


	//   ....[39]....
        /*02f0*/ 	.word	0x000004c0
        /*02f4*/ 	.word	0x000000ff
        /*02f8*/ 	.word	0x00000178
        /*02fc*/ 	.short	0x0100
        /*02fe*/ 	.byte	0x08
	.zero		1


	//   ....[40]....
        /*0300*/ 	.word	0x000004d0
        /*0304*/ 	.word	0x000000ff
        /*0308*/ 	.word	0x000000a0
        /*030c*/ 	.short	0x0100
        /*030e*/ 	.byte	0x08
	.zero		1


	//   ....[41]....
        /*0310*/ 	.word	0x000004e0
        /*0314*/ 	.word	0x000000ff
        /*0318*/ 	.word	0x00000180
        /*031c*/ 	.short	0x0100
        /*031e*/ 	.byte	0x08
	.zero		1


	//   ....[42]....
        /*0320*/ 	.word	0x000004f0
        /*0324*/ 	.word	0x000000ff
        /*0328*/ 	.word	0x000000a8
        /*032c*/ 	.short	0x0100
        /*032e*/ 	.byte	0x08
	.zero		1


	//   ....[43]....
        /*0330*/ 	.word	0x00000500
        /*0334*/ 	.word	0x000000ff
        /*0338*/ 	.word	0x00000188
        /*033c*/ 	.short	0x0100
        /*033e*/ 	.byte	0x08
	.zero		1


	//   ....[44]....
        /*0340*/ 	.word	0x00000510
        /*0344*/ 	.word	0x000000ff
        /*0348*/ 	.word	0x000000b0
        /*034c*/ 	.short	0x0100
        /*034e*/ 	.byte	0x08
	.zero		1


	//   ....[45]....
        /*0350*/ 	.word	0x00000520
        /*0354*/ 	.word	0x000000ff
        /*0358*/ 	.word	0x00000190
        /*035c*/ 	.short	0x0100
        /*035e*/ 	.byte	0x08
	.zero		1


	//   ....[46]....
        /*0360*/ 	.word	0x00000530
        /*0364*/ 	.word	0x000000ff
        /*0368*/ 	.word	0x000000b8
        /*036c*/ 	.short	0x0100
        /*036e*/ 	.byte	0x08
	.zero		1


	//   ....[47]....
        /*0370*/ 	.word	0x00000540
        /*0374*/ 	.word	0x000000ff
        /*0378*/ 	.word	0x00000198
        /*037c*/ 	.short	0x0100
        /*037e*/ 	.byte	0x08
	.zero		1


	//   ....[48]....
        /*0380*/ 	.word	0x00000550
        /*0384*/ 	.word	0x000000ff
        /*0388*/ 	.word	0x000000c0
        /*038c*/ 	.short	0x0100
        /*038e*/ 	.byte	0x08
	.zero		1


	//   ....[49]....
        /*0390*/ 	.word	0x00000560
        /*0394*/ 	.word	0x000000ff
        /*0398*/ 	.word	0x000001a0
        /*039c*/ 	.short	0x0100
        /*039e*/ 	.byte	0x08
	.zero		1


	//   ....[50]....
        /*03a0*/ 	.word	0x00000570
        /*03a4*/ 	.word	0x000000ff
        /*03a8*/ 	.word	0x000000c8
        /*03ac*/ 	.short	0x0100
        /*03ae*/ 	.byte	0x08
	.zero		1


	//   ....[51]....
        /*03b0*/ 	.word	0x00000580
        /*03b4*/ 	.word	0x000000ff
        /*03b8*/ 	.word	0x000001a8
        /*03bc*/ 	.short	0x0100
        /*03be*/ 	.byte	0x08
	.zero		1


	//   ....[52]....
        /*03c0*/ 	.word	0x00000590
        /*03c4*/ 	.word	0x000000ff
        /*03c8*/ 	.word	0x000000d0
        /*03cc*/ 	.short	0x0100
        /*03ce*/ 	.byte	0x08
	.zero		1


	//   ....[53]....
        /*03d0*/ 	.word	0x000005a0
        /*03d4*/ 	.word	0x000000ff
        /*03d8*/ 	.word	0x000001b0
        /*03dc*/ 	.short	0x0100
        /*03de*/ 	.byte	0x08
	.zero		1


	//   ....[54]....
        /*03e0*/ 	.word	0x000005b0
        /*03e4*/ 	.word	0x000000ff
        /*03e8*/ 	.word	0x000000d8
        /*03ec*/ 	.short	0x0100
        /*03ee*/ 	.byte	0x08
	.zero		1


	//   ....[55]....
        /*03f0*/ 	.word	0x000005c0
        /*03f4*/ 	.word	0x000000ff
        /*03f8*/ 	.word	0x000001b8
        /*03fc*/ 	.short	0x0100
        /*03fe*/ 	.byte	0x08
	.zero		1


	//   ....[56]....
        /*0400*/ 	.word	0x00000890
        /*0404*/ 	.word	0x000000ff
        /*0408*/ 	.word	0x000001d0
        /*040c*/ 	.short	0x0100
        /*040e*/ 	.byte	0x08
	.zero		1


	//   ....[57]....
        /*0410*/ 	.word	0x000008f0
        /*0414*/ 	.word	0x000000ff
        /*0418*/ 	.word	0x000001d8
        /*041c*/ 	.short	0x0100
        /*041e*/ 	.byte	0x08
	.zero		1


	//   ....[58]....
        /*0420*/ 	.word	0x00001750
        /*0424*/ 	.word	0x00000003
        /*0428*/ 	.word	0x00000000
        /*042c*/ 	.short	0x010a
        /*042e*/ 	.byte	0x3f
	.zero		1


	//   ....[59]....
        /*0430*/ 	.word	0x000017b0
        /*0434*/ 	.word	0x00000003
        /*0438*/ 	.word	0x00000000
        /*043c*/ 	.short	0x010a
        /*043e*/ 	.byte	0x3f
	.zero		1


	//   ....[60]....
        /*0440*/ 	.word	0x000019c0
        /*0444*/ 	.word	0x00000005
        /*0448*/ 	.word	0x00000000
        /*044c*/ 	.short	0x010a
        /*044e*/ 	.byte	0x3f
	.zero		1


	//   ....[61]....
        /*0450*/ 	.word	0x00001a00
        /*0454*/ 	.word	0x00000005
        /*0458*/ 	.word	0x00000000
        /*045c*/ 	.short	0x010a
        /*045e*/ 	.byte	0x3f
	.zero		1


	//   ....[62]....
        /*0460*/ 	.word	0x00001af0
        /*0464*/ 	.word	0x00000004
        /*0468*/ 	.word	0x00000000
        /*046c*/ 	.short	0x0101
        /*046e*/ 	.byte	0x3f
	.zero		1


	//   ....[63]....
        /*0470*/ 	.word	0x00001cb0
        /*0474*/ 	.word	0x00000000
        /*0478*/ 	.word	0x00000000
        /*047c*/ 	.short	0x0101
        /*047e*/ 	.byte	0x3f
	.zero		1


	//   ....[64]....
        /*0480*/ 	.word	0x00006050
        /*0484*/ 	.word	0x0000000e
        /*0488*/ 	.word	0x000000e0
        /*048c*/ 	.short	0x010a
        /*048e*/ 	.byte	0x3f
	.zero		1


	//   ....[65]....
        /*0490*/ 	.word	0x000063c0
        /*0494*/ 	.word	0x00000000
        /*0498*/ 	.word	0x000001d8
        /*049c*/ 	.short	0x0101
        /*049e*/ 	.byte	0x3f
	.zero		1


	//   ....[66]....
        /*04a0*/ 	.word	0x00006ae0
        /*04a4*/ 	.word	0x00000007
        /*04a8*/ 	.word	0x00000000
        /*04ac*/ 	.short	0x010a
        /*04ae*/ 	.byte	0x3f
	.zero		1


	//   ....[67]....
        /*04b0*/ 	.word	0x00006b60
        /*04b4*/ 	.word	0x00000006
        /*04b8*/ 	.word	0x00000000
        /*04bc*/ 	.short	0x010a
        /*04be*/ 	.byte	0x3f
	.zero		1


	//   ....[68]....
        /*04c0*/ 	.word	0x00006bf0
        /*04c4*/ 	.word	0x00000007
        /*04c8*/ 	.word	0x00000000
        /*04cc*/ 	.short	0x010a
        /*04ce*/ 	.byte	0x3f
	.zero		1


	//   ....[69]....
        /*04d0*/ 	.word	0x00006c80
        /*04d4*/ 	.word	0x00000006
        /*04d8*/ 	.word	0x00000000
        /*04dc*/ 	.short	0x010a
        /*04de*/ 	.byte	0x3f
	.zero		1


	//   ....[70]....
        /*04e0*/ 	.word	0x00006d10
        /*04e4*/ 	.word	0x00000007
        /*04e8*/ 	.word	0x00000000
        /*04ec*/ 	.short	0x010a
        /*04ee*/ 	.byte	0x3f
	.zero		1


	//   ....[71]....
        /*04f0*/ 	.word	0x00006da0
        /*04f4*/ 	.word	0x00000006
        /*04f8*/ 	.word	0x00000000
        /*04fc*/ 	.short	0x010a
        /*04fe*/ 	.byte	0x3f
	.zero		1


	//   ....[72]....
        /*0500*/ 	.word	0x00006e30
        /*0504*/ 	.word	0x00000007
        /*0508*/ 	.word	0x00000000
        /*050c*/ 	.short	0x010a
        /*050e*/ 	.byte	0x3f
	.zero		1


	//   ....[73]....
        /*0510*/ 	.word	0x00006ec0
        /*0514*/ 	.word	0x00000006
        /*0518*/ 	.word	0x00000000
        /*051c*/ 	.short	0x010a
        /*051e*/ 	.byte	0x3f
	.zero		1


	//   ....[74]....
        /*0520*/ 	.word	0x00006f50
        /*0524*/ 	.word	0x00000007
        /*0528*/ 	.word	0x00000000
        /*052c*/ 	.short	0x010a
        /*052e*/ 	.byte	0x3f
	.zero		1


	//   ....[75]....
        /*0530*/ 	.word	0x00006fe0
        /*0534*/ 	.word	0x00000006
        /*0538*/ 	.word	0x00000000
        /*053c*/ 	.short	0x010a
        /*053e*/ 	.byte	0x3f
	.zero		1


	//   ....[76]....
        /*0540*/ 	.word	0x00007070
        /*0544*/ 	.word	0x00000007
        /*0548*/ 	.word	0x00000000
        /*054c*/ 	.short	0x010a
        /*054e*/ 	.byte	0x3f
	.zero		1


	//   ....[77]....
        /*0550*/ 	.word	0x00007100
        /*0554*/ 	.word	0x00000006
        /*0558*/ 	.word	0x00000000
        /*055c*/ 	.short	0x010a
        /*055e*/ 	.byte	0x3f
	.zero		1


	//   ....[78]....
        /*0560*/ 	.word	0x00007190
        /*0564*/ 	.word	0x00000007
        /*0568*/ 	.word	0x00000000
        /*056c*/ 	.short	0x010a
        /*056e*/ 	.byte	0x3f
	.zero		1


	//   ....[79]....
        /*0570*/ 	.word	0x00007220
        /*0574*/ 	.word	0x00000006
        /*0578*/ 	.word	0x00000000
        /*057c*/ 	.short	0x010a
        /*057e*/ 	.byte	0x3f
	.zero		1


	//   ....[80]....
        /*0580*/ 	.word	0x000072b0
        /*0584*/ 	.word	0x00000007
        /*0588*/ 	.word	0x00000000
        /*058c*/ 	.short	0x010a
        /*058e*/ 	.byte	0x3f
	.zero		1


	//   ....[81]....
        /*0590*/ 	.word	0x00007340
        /*0594*/ 	.word	0x00000006
        /*0598*/ 	.word	0x00000000
        /*059c*/ 	.short	0x010a
        /*059e*/ 	.byte	0x3f
	.zero		1


	//   ....[82]....
        /*05a0*/ 	.word	0x000073d0
        /*05a4*/ 	.word	0x00000007
        /*05a8*/ 	.word	0x00000000
        /*05ac*/ 	.short	0x010a
        /*05ae*/ 	.byte	0x3f
	.zero		1


	//   ....[83]....
        /*05b0*/ 	.word	0x00007460
        /*05b4*/ 	.word	0x00000006
        /*05b8*/ 	.word	0x00000000
        /*05bc*/ 	.short	0x010a
        /*05be*/ 	.byte	0x3f
	.zero		1


	//   ....[84]....
        /*05c0*/ 	.word	0x000074f0
        /*05c4*/ 	.word	0x00000007
        /*05c8*/ 	.word	0x00000000
        /*05cc*/ 	.short	0x010a
        /*05ce*/ 	.byte	0x3f
	.zero		1


	//   ....[85]....
        /*05d0*/ 	.word	0x00007580
        /*05d4*/ 	.word	0x00000006
        /*05d8*/ 	.word	0x00000000
        /*05dc*/ 	.short	0x010a
        /*05de*/ 	.byte	0x3f
	.zero		1


	//   ....[86]....
        /*05e0*/ 	.word	0x00007610
        /*05e4*/ 	.word	0x00000007
        /*05e8*/ 	.word	0x00000000
        /*05ec*/ 	.short	0x010a
        /*05ee*/ 	.byte	0x3f
	.zero		1


	//   ....[87]....
        /*05f0*/ 	.word	0x000076a0
        /*05f4*/ 	.word	0x00000006
        /*05f8*/ 	.word	0x00000000
        /*05fc*/ 	.short	0x010a
        /*05fe*/ 	.byte	0x3f
	.zero		1


	//   ....[88]....
        /*0600*/ 	.word	0x00007730
        /*0604*/ 	.word	0x00000007
        /*0608*/ 	.word	0x00000000
        /*060c*/ 	.short	0x010a
        /*060e*/ 	.byte	0x3f
	.zero		1


	//   ....[89]....
        /*0610*/ 	.word	0x000077c0
        /*0614*/ 	.word	0x00000006
        /*0618*/ 	.word	0x00000000
        /*061c*/ 	.short	0x010a
        /*061e*/ 	.byte	0x3f
	.zero		1


	//   ....[90]....
        /*0620*/ 	.word	0x00007850
        /*0624*/ 	.word	0x00000007
        /*0628*/ 	.word	0x00000000
        /*062c*/ 	.short	0x010a
        /*062e*/ 	.byte	0x3f
	.zero		1


	//   ....[91]....
        /*0630*/ 	.word	0x000078e0
        /*0634*/ 	.word	0x00000006
        /*0638*/ 	.word	0x00000000
        /*063c*/ 	.short	0x010a
        /*063e*/ 	.byte	0x3f
	.zero		1


	//   ....[92]....
        /*0640*/ 	.word	0x00007970
        /*0644*/ 	.word	0x00000007
        /*0648*/ 	.word	0x00000000
        /*064c*/ 	.short	0x010a
        /*064e*/ 	.byte	0x3f
	.zero		1


	//   ....[93]....
        /*0650*/ 	.word	0x00007a00
        /*0654*/ 	.word	0x00000005
        /*0658*/ 	.word	0x00000000
        /*065c*/ 	.short	0x010a
        /*065e*/ 	.byte	0x3f
	.zero		1


	//   ....[94]....
        /*0660*/ 	.word	0x00007a60
        /*0664*/ 	.word	0x00000003
        /*0668*/ 	.word	0x00000000
        /*066c*/ 	.short	0x010a
        /*066e*/ 	.byte	0x3f
	.zero		1


	//   ....[95]....
        /*0670*/ 	.word	0x00007ab0
        /*0674*/ 	.word	0x00000005
        /*0678*/ 	.word	0x00000000
        /*067c*/ 	.short	0x010a
        /*067e*/ 	.byte	0x3f
	.zero		1


	//   ....[96]....
        /*0680*/ 	.word	0x00007b80
        /*0684*/ 	.word	0x0000000e
        /*0688*/ 	.word	0x000000e0
        /*068c*/ 	.short	0x010a
        /*068e*/ 	.byte	0x3f
	.zero		1


	//   ....[97]....
        /*0690*/ 	.word	0x00007c50
        /*0694*/ 	.word	0x00000007
        /*0698*/ 	.word	0x00000000
        /*069c*/ 	.short	0x010a
        /*069e*/ 	.byte	0x3f
	.zero		1


	//   ....[98]....
        /*06a0*/ 	.word	0x00007ca0
        /*06a4*/ 	.word	0x00000006
        /*06a8*/ 	.word	0x00000000
        /*06ac*/ 	.short	0x010a
        /*06ae*/ 	.byte	0x3f
	.zero		1


	//   ....[99]....
        /*06b0*/ 	.word	0x00007cf0
        /*06b4*/ 	.word	0x00000007
        /*06b8*/ 	.word	0x00000000
        /*06bc*/ 	.short	0x010a
        /*06be*/ 	.byte	0x3f
	.zero		1


	//   ....[100]....
        /*06c0*/ 	.word	0x00007d40
        /*06c4*/ 	.word	0x00000006
        /*06c8*/ 	.word	0x00000000
        /*06cc*/ 	.short	0x010a
        /*06ce*/ 	.byte	0x3f
	.zero		1


	//   ....[101]....
        /*06d0*/ 	.word	0x00007d90
        /*06d4*/ 	.word	0x00000007
        /*06d8*/ 	.word	0x00000000
        /*06dc*/ 	.short	0x010a
        /*06de*/ 	.byte	0x3f
	.zero		1


	//   ....[102]....
        /*06e0*/ 	.word	0x00007de0
        /*06e4*/ 	.word	0x00000006
        /*06e8*/ 	.word	0x00000000
        /*06ec*/ 	.short	0x010a
        /*06ee*/ 	.byte	0x3f
	.zero		1


	//   ....[103]....
        /*06f0*/ 	.word	0x00007e30
        /*06f4*/ 	.word	0x00000007
        /*06f8*/ 	.word	0x00000000
        /*06fc*/ 	.short	0x010a
        /*06fe*/ 	.byte	0x3f
	.zero		1


	//   ....[104]....
        /*0700*/ 	.word	0x00007e80
        /*0704*/ 	.word	0x00000006
        /*0708*/ 	.word	0x00000000
        /*070c*/ 	.short	0x010a
        /*070e*/ 	.byte	0x3f
	.zero		1


	//   ....[105]....
        /*0710*/ 	.word	0x00007ed0
        /*0714*/ 	.word	0x00000007
        /*0718*/ 	.word	0x00000000
        /*071c*/ 	.short	0x010a
        /*071e*/ 	.byte	0x3f
	.zero		1


	//   ....[106]....
        /*0720*/ 	.word	0x00007f20
        /*0724*/ 	.word	0x00000006
        /*0728*/ 	.word	0x00000000
        /*072c*/ 	.short	0x010a
        /*072e*/ 	.byte	0x3f
	.zero		1


	//   ....[107]....
        /*0730*/ 	.word	0x00007f70
        /*0734*/ 	.word	0x00000007
        /*0738*/ 	.word	0x00000000
        /*073c*/ 	.short	0x010a
        /*073e*/ 	.byte	0x3f
	.zero		1


	//   ....[108]....
        /*0740*/ 	.word	0x00007fc0
        /*0744*/ 	.word	0x00000006
        /*0748*/ 	.word	0x00000000
        /*074c*/ 	.short	0x010a
        /*074e*/ 	.byte	0x3f
	.zero		1


	//   ....[109]....
        /*0750*/ 	.word	0x00008010
        /*0754*/ 	.word	0x00000007
        /*0758*/ 	.word	0x00000000
        /*075c*/ 	.short	0x010a
        /*075e*/ 	.byte	0x3f
	.zero		1


	//   ....[110]....
        /*0760*/ 	.word	0x00008060
        /*0764*/ 	.word	0x00000006
        /*0768*/ 	.word	0x00000000
        /*076c*/ 	.short	0x010a
        /*076e*/ 	.byte	0x3f
	.zero		1


	//   ....[111]....
        /*0770*/ 	.word	0x000080b0
        /*0774*/ 	.word	0x00000007
        /*0778*/ 	.word	0x00000000
        /*077c*/ 	.short	0x010a
        /*077e*/ 	.byte	0x3f
	.zero		1


	//   ....[112]....
        /*0780*/ 	.word	0x00008100
        /*0784*/ 	.word	0x00000006
        /*0788*/ 	.word	0x00000000
        /*078c*/ 	.short	0x010a
        /*078e*/ 	.byte	0x3f
	.zero		1


	//   ....[113]....
        /*0790*/ 	.word	0x00008150
        /*0794*/ 	.word	0x00000007
        /*0798*/ 	.word	0x00000000
        /*079c*/ 	.short	0x010a
        /*079e*/ 	.byte	0x3f
	.zero		1


	//   ....[114]....
        /*07a0*/ 	.word	0x000081a0
        /*07a4*/ 	.word	0x00000006
        /*07a8*/ 	.word	0x00000000
        /*07ac*/ 	.short	0x010a
        /*07ae*/ 	.byte	0x3f
	.zero		1


	//   ....[115]....
        /*07b0*/ 	.word	0x000081f0
        /*07b4*/ 	.word	0x00000007
        /*07b8*/ 	.word	0x00000000
        /*07bc*/ 	.short	0x010a
        /*07be*/ 	.byte	0x3f
	.zero		1


	//   ....[116]....
        /*07c0*/ 	.word	0x00008240
        /*07c4*/ 	.word	0x00000006
        /*07c8*/ 	.word	0x00000000
        /*07cc*/ 	.short	0x010a
        /*07ce*/ 	.byte	0x3f
	.zero		1


	//   ....[117]....
        /*07d0*/ 	.word	0x00008290
        /*07d4*/ 	.word	0x00000007
        /*07d8*/ 	.word	0x00000000
        /*07dc*/ 	.short	0x010a
        /*07de*/ 	.byte	0x3f
	.zero		1


	//   ....[118]....
        /*07e0*/ 	.word	0x000082e0
        /*07e4*/ 	.word	0x00000006
        /*07e8*/ 	.word	0x00000000
        /*07ec*/ 	.short	0x010a
        /*07ee*/ 	.byte	0x3f
	.zero		1


	//   ....[119]....
        /*07f0*/ 	.word	0x00008330
        /*07f4*/ 	.word	0x00000007
        /*07f8*/ 	.word	0x00000000
        /*07fc*/ 	.short	0x010a
        /*07fe*/ 	.byte	0x3f
	.zero		1


	//   ....[120]....
        /*0800*/ 	.word	0x00008380
        /*0804*/ 	.word	0x00000006
        /*0808*/ 	.word	0x00000000
        /*080c*/ 	.short	0x010a
        /*080e*/ 	.byte	0x3f
	.zero		1


	//   ....[121]....
        /*0810*/ 	.word	0x000083d0
        /*0814*/ 	.word	0x00000007
        /*0818*/ 	.word	0x00000000
        /*081c*/ 	.short	0x010a
        /*081e*/ 	.byte	0x3f
	.zero		1


	//   ....[122]....
        /*0820*/ 	.word	0x00008420
        /*0824*/ 	.word	0x00000006
        /*0828*/ 	.word	0x00000000
        /*082c*/ 	.short	0x010a
        /*082e*/ 	.byte	0x3f
	.zero		1


	//   ....[123]....
        /*0830*/ 	.word	0x00008470
        /*0834*/ 	.word	0x00000007
        /*0838*/ 	.word	0x00000000
        /*083c*/ 	.short	0x010a
        /*083e*/ 	.byte	0x3f
	.zero		1


	//----- nvinfo : EIATTR_NUM_MBARRIERS
	.align		4
.L_35:
        /*0840*/ 	.byte	0x03, 0x38
        /*0842*/ 	.short	0x003a


	//----- nvinfo : EIATTR_EXIT_INSTR_OFFSETS
	.align		4
        /*0844*/ 	.byte	0x04, 0x1c
        /*0846*/ 	.short	(.L_37 - .L_36)


	//   ....[0]....
.L_36:
        /*0848*/ 	.word	0x00000990


	//   ....[1]....
        /*084c*/ 	.word	0x00001250


	//   ....[2]....
        /*0850*/ 	.word	0x00005730


	//   ....[3]....
        /*0854*/ 	.word	0x00005d60


	//   ....[4]....
        /*0858*/ 	.word	0x00007a50


	//----- nvinfo : EIATTR_MAX_THREADS
	.align		4
.L_37:
        /*085c*/ 	.byte	0x04, 0x05
        /*085e*/ 	.short	(.L_39 - .L_38)
.L_38:
        /*0860*/ 	.word	0x00000180
        /*0864*/ 	.word	0x00000001
        /*0868*/ 	.word	0x00000001


	//----- nvinfo : EIATTR_CRS_STACK_SIZE
	.align		4
.L_39:
        /*086c*/ 	.byte	0x04, 0x1e
        /*086e*/ 	.short	(.L_41 - .L_40)
.L_40:
        /*0870*/ 	.word	0x00000000


	//----- nvinfo : EIATTR_CBANK_PARAM_SIZE
	.align		4
.L_41:
        /*0874*/ 	.byte	0x03, 0x19
        /*0876*/ 	.short	0x0470


	//----- nvinfo : EIATTR_PARAM_CBANK
	.align		4
        /*0878*/ 	.byte	0x04, 0x0a
        /*087a*/ 	.short	(.L_43 - .L_42)
	.align		4
.L_42:
        /*087c*/ 	.word	index@(.nv.constant0._ZN7cutlass13device_kernelINS_4gemm6kernel13GemmUniversalIN4cute5tupleIJiiiiEEENS1_10collective13CollectiveMmaINS1_34MainloopSm90TmaGmmaWarpSpecializedILi28ENS5_IJNS4_1CILi1EEESB_SB_EEENS1_35KernelTmaWarpSpecializedCooperativeEEENS5_IJNSA_ILi128EEESF_NSA_ILi32EEEEEEaNS5_IJlSB_lEEEaSI_NS4_8TiledMMAINS4_8MMA_AtomIJNS4_4SM904GMMA27MMA_64x128x32_S32S8S8_SS_TNEEEENS4_6LayoutINS5_IJNSA_ILi2EEESB_SB_EEENS5_IJSB_NSA_ILi0EEESS_EEEEENS5_IJNS4_10UnderscoreESV_SV_EEEEENS4_13SM90_TMA_LOADENS4_14ComposedLayoutINS4_7SwizzleILi1ELi4ELi3EEENS4_18smem_ptr_flag_bitsILi8EEENSP_INS5_IJNSA_ILi8EEESG_EEENS5_IJSG_SB_EEEEEEEvNS4_8identityESY_S18_vS19_EENS_8epilogue10collective6detail29Sm90TmaWarpSpecializedAdapterINS1C_15DefaultEpilogueIaSI_SI_NS1B_6thread17LinearCombinationIaLi1EiiLNS1G_9ScaleType4KindE0ELNS_15FloatRoundStyleE2EaEENS1_15EpilogueDefaultEEEEEvvEEEEvNT_6ParamsE)
        /*0880*/ 	.short	0x0210
        /*0882*/ 	.short	0x0470


	//----- nvinfo : EIATTR_SW_WAR
	.align		4
.L_43:
        /*0884*/ 	.byte	0x04, 0x36
        /*0886*/ 	.short	(.L_45 - .L_44)
.L_44:
        /*0888*/ 	.word	0x00000008
.L_45:


//--------------------- .nv.callgraph             --------------------------
	.section	.nv.callgraph,"",@"SHT_CUDA_CALLGRAPH"
	.align	4
	.sectionentsize	8
	.align		4
        /*0000*/ 	.word	0x00000000
	.align		4
        /*0004*/ 	.word	0xffffffff
	.align		4
        /*0008*/ 	.word	index@(_ZN7cutlass13device_kernelINS_4gemm6kernel13GemmUniversalIN4cute5tupleIJiiiiEEENS1_10collective13CollectiveMmaINS1_34MainloopSm90TmaGmmaWarpSpecializedILi28ENS5_IJNS4_1CILi1EEESB_SB_EEENS1_35KernelTmaWarpSpecializedCooperativeEEENS5_IJNSA_ILi128EEESF_NSA_ILi32EEEEEEaNS5_IJlSB_lEEEaSI_NS4_8TiledMMAINS4_8MMA_AtomIJNS4_4SM904GMMA27MMA_64x128x32_S32S8S8_SS_TNEEEENS4_6LayoutINS5_IJNSA_ILi2EEESB_SB_EEENS5_IJSB_NSA_ILi0EEESS_EEEEENS5_IJNS4_10UnderscoreESV_SV_EEEEENS4_13SM90_TMA_LOADENS4_14ComposedLayoutINS4_7SwizzleILi1ELi4ELi3EEENS4_18smem_ptr_flag_bitsILi8EEENSP_INS5_IJNSA_ILi8EEESG_EEENS5_IJSG_SB_EEEEEEEvNS4_8identityESY_S18_vS19_EENS_8epilogue10collective6detail29Sm90TmaWarpSpecializedAdapterINS1C_15DefaultEpilogueIaSI_SI_NS1B_6thread17LinearCombinationIaLi1EiiLNS1G_9ScaleType4KindE0ELNS_15FloatRoundStyleE2EaEENS1_15EpilogueDefaultEEEEEvvEEEEvNT_6ParamsE)
	.align		4
        /*000c*/ 	.word	index@(__assertfail)
	.align		4
        /*0010*/ 	.word	0x00000000
	.align		4
        /*0014*/ 	.word	0xfffffffe
	.align		4
        /*0018*/ 	.word	0x00000000
	.align		4
        /*001c*/ 	.word	0xfffffffd
	.align		4
        /*0020*/ 	.word	0x00000000
	.align		4
        /*0024*/ 	.word	0xfffffffc


//--------------------- .nv.constant4             --------------------------
	.section	.nv.constant4,"a",@progbits
	.align	8
	.align		8
.nv.constant4:
        /*0000*/ 	.dword	__assertfail
	.align		8
        /*0008*/ 	.dword	__unnamed_1
	.align		8
        /*0010*/ 	.dword	_ZN40_INTERNAL_903dbfd1_4_k_cu_d5b4a743_305674cuda3std3__45__cpo5beginE
	.align		8
        /*0018*/ 	.dword	_ZN40_INTERNAL_903dbfd1_4_k_cu_d5b4a743_305674cuda3std3__45__cpo3endE
	.align		8
        /*0020*/ 	.dword	_ZN40_INTERNAL_903dbfd1_4_k_cu_d5b4a743_305674cuda3std3__45__cpo6cbeginE
	.align		8
        /*0028*/ 	.dword	_ZN40_INTERNAL_903dbfd1_4_k_cu_d5b4a743_305674cuda3std3__45__cpo4cendE
	.align		8
        /*0030*/ 	.dword	_ZN40_INTERNAL_903dbfd1_4_k_cu_d5b4a743_305674cuda3std3__442_GLOBAL__N__903dbfd1_4_k_cu_d5b4a743_305676ignoreE
	.align		8
        /*0038*/ 	.dword	_ZN40_INTERNAL_903dbfd1_4_k_cu_d5b4a743_305674cuda3std3__419piecewise_constructE
	.align		8
        /*0040*/ 	.dword	_ZN40_INTERNAL_903dbfd1_4_k_cu_d5b4a743_305674cuda3std3__48in_placeE
	.align		8
        /*0048*/ 	.dword	_ZN40_INTERNAL_903dbfd1_4_k_cu_d5b4a743_305674cuda3std6ranges3__45__cpo4swapE
	.align		8
        /*0050*/ 	.dword	_ZN40_INTERNAL_903dbfd1_4_k_cu_d5b4a743_305674cuda3std6ranges3__45__cpo9iter_moveE
	.align		8
        /*0058*/ 	.dword	_ZN40_INTERNAL_903dbfd1_4_k_cu_d5b4a743_305674cute7productE
	.align		8
        /*0060*/ 	.dword	_ZN40_INTERNAL_903dbfd1_4_k_cu_d5b4a743_305674cute1_E
	.align		8
        /*0068*/ 	.dword	$str$22
	.align		8
        /*0070*/ 	.dword	$str$23


//--------------------- .text._ZN7cutlass13device_kernelINS_4gemm6kernel13GemmUniversalIN4cute5tupleIJiiiiEEENS1_10collective13CollectiveMmaINS1_34MainloopSm90TmaGmmaWarpSpecializedILi28ENS5_IJNS4_1CILi1EEESB_SB_EEENS1_35KernelTmaWarpSpecializedCooperativeEEENS5_IJNSA_ILi128EEESF_NSA_ILi32EEEEEEaNS5_IJlSB_lEEEaSI_NS4_8TiledMMAINS4_8MMA_AtomIJNS4_4SM904GMMA27MMA_64x128x32_S32S8S8_SS_TNEEEENS4_6LayoutINS5_IJNSA_ILi2EEESB_SB_EEENS5_IJSB_NSA_ILi0EEESS_EEEEENS5_IJNS4_10UnderscoreESV_SV_EEEEENS4_13SM90_TMA_LOADENS4_14ComposedLayoutINS4_7SwizzleILi1ELi4ELi3EEENS4_18smem_ptr_flag_bitsILi8EEENSP_INS5_IJNSA_ILi8EEESG_EEENS5_IJSG_SB_EEEEEEEvNS4_8identityESY_S18_vS19_EENS_8epilogue10collective6detail29Sm90TmaWarpSpecializedAdapterINS1C_15DefaultEpilogueIaSI_SI_NS1B_6thread17LinearCombinationIaLi1EiiLNS1G_9ScaleType4KindE0ELNS_15FloatRoundStyleE2EaEENS1_15EpilogueDefaultEEEEEvvEEEEvNT_6ParamsE --------------------------
	.section	.text._ZN7cutlass13device_kernelINS_4gemm6kernel13GemmUniversalIN4cute5tupleIJiiiiEEENS1_10collective13CollectiveMmaINS1_34MainloopSm90TmaGmmaWarpSpecializedILi28ENS5_IJNS4_1CILi1EEESB_SB_EEENS1_35KernelTmaWarpSpecializedCooperativeEEENS5_IJNSA_ILi128EEESF_NSA_ILi32EEEEEEaNS5_IJlSB_lEEEaSI_NS4_8TiledMMAINS4_8MMA_AtomIJNS4_4SM904GMMA27MMA_64x128x32_S32S8S8_SS_TNEEEENS4_6LayoutINS5_IJNSA_ILi2EEESB_SB_EEENS5_IJSB_NSA_ILi0EEESS_EEEEENS5_IJNS4_10UnderscoreESV_SV_EEEEENS4_13SM90_TMA_LOADENS4_14ComposedLayoutINS4_7SwizzleILi1ELi4ELi3EEENS4_18smem_ptr_flag_bitsILi8EEENSP_INS5_IJNSA_ILi8EEESG_EEENS5_IJSG_SB_EEEEEEEvNS4_8identityESY_S18_vS19_EENS_8epilogue10collective6detail29Sm90TmaWarpSpecializedAdapterINS1C_15DefaultEpilogueIaSI_SI_NS1B_6thread17LinearCombinationIaLi1EiiLNS1G_9ScaleType4KindE0ELNS_15FloatRoundStyleE2EaEENS1_15EpilogueDefaultEEEEEvvEEEEvNT_6ParamsE,"ax",@progbits
	.align	128
.text._ZN7cutlass13device_kernelINS_4gemm6kernel13GemmUniversalIN4cute5tupleIJiiiiEEENS1_10collective13CollectiveMmaINS1_34MainloopSm90TmaGmmaWarpSpecializedILi28ENS5_IJNS4_1CILi1EEESB_SB_EEENS1_35KernelTmaWarpSpecializedCooperativeEEENS5_IJNSA_ILi128EEESF_NSA_ILi32EEEEEEaNS5_IJlSB_lEEEaSI_NS4_8TiledMMAINS4_8MMA_AtomIJNS4_4SM904GMMA27MMA_64x128x32_S32S8S8_SS_TNEEEENS4_6LayoutINS5_IJNSA_ILi2EEESB_SB_EEENS5_IJSB_NSA_ILi0EEESS_EEEEENS5_IJNS4_10UnderscoreESV_SV_EEEEENS4_13SM90_TMA_LOADENS4_14ComposedLayoutINS4_7SwizzleILi1ELi4ELi3EEENS4_18smem_ptr_flag_bitsILi8EEENSP_INS5_IJNSA_ILi8EEESG_EEENS5_IJSG_SB_EEEEEEEvNS4_8identityESY_S18_vS19_EENS_8epilogue10collective6detail29Sm90TmaWarpSpecializedAdapterINS1C_15DefaultEpilogueIaSI_SI_NS1B_6thread17LinearCombinationIaLi1EiiLNS1G_9ScaleType4KindE0ELNS_15FloatRoundStyleE2EaEENS1_15EpilogueDefaultEEEEEvvEEEEvNT_6ParamsE:
        .type           _ZN7cutlass13device_kernelINS_4gemm6kernel13GemmUniversalIN4cute5tupleIJiiiiEEENS1_10collective13CollectiveMmaINS1_34MainloopSm90TmaGmmaWarpSpecializedILi28ENS5_IJNS4_1CILi1EEESB_SB_EEENS1_35KernelTmaWarpSpecializedCooperativeEEENS5_IJNSA_ILi128EEESF_NSA_ILi32EEEEEEaNS5_IJlSB_lEEEaSI_NS4_8TiledMMAINS4_8MMA_AtomIJNS4_4SM904GMMA27MMA_64x128x32_S32S8S8_SS_TNEEEENS4_6LayoutINS5_IJNSA_ILi2EEESB_SB_EEENS5_IJSB_NSA_ILi0EEESS_EEEEENS5_IJNS4_10UnderscoreESV_SV_EEEEENS4_13SM90_TMA_LOADENS4_14ComposedLayoutINS4_7SwizzleILi1ELi4ELi3EEENS4_18smem_ptr_flag_bitsILi8EEENSP_INS5_IJNSA_ILi8EEESG_EEENS5_IJSG_SB_EEEEEEEvNS4_8identityESY_S18_vS19_EENS_8epilogue10collective6detail29Sm90TmaWarpSpecializedAdapterINS1C_15DefaultEpilogueIaSI_SI_NS1B_6thread17LinearCombinationIaLi1EiiLNS1G_9ScaleType4KindE0ELNS_15FloatRoundStyleE2EaEENS1_15EpilogueDefaultEEEEEvvEEEEvNT_6ParamsE,@function
        .size           _ZN7cutlass13device_kernelINS_4gemm6kernel13GemmUniversalIN4cute5tupleIJiiiiEEENS1_10collective13CollectiveMmaINS1_34MainloopSm90TmaGmmaWarpSpecializedILi28ENS5_IJNS4_1CILi1EEESB_SB_EEENS1_35KernelTmaWarpSpecializedCooperativeEEENS5_IJNSA_ILi128EEESF_NSA_ILi32EEEEEEaNS5_IJlSB_lEEEaSI_NS4_8TiledMMAINS4_8MMA_AtomIJNS4_4SM904GMMA27MMA_64x128x32_S32S8S8_SS_TNEEEENS4_6LayoutINS5_IJNSA_ILi2EEESB_SB_EEENS5_IJSB_NSA_ILi0EEESS_EEEEENS5_IJNS4_10UnderscoreESV_SV_EEEEENS4_13SM90_TMA_LOADENS4_14ComposedLayoutINS4_7SwizzleILi1ELi4ELi3EEENS4_18smem_ptr_flag_bitsILi8EEENSP_INS5_IJNSA_ILi8EEESG_EEENS5_IJSG_SB_EEEEEEEvNS4_8identityESY_S18_vS19_EENS_8epilogue10collective6detail29Sm90TmaWarpSpecializedAdapterINS1C_15DefaultEpilogueIaSI_SI_NS1B_6thread17LinearCombinationIaLi1EiiLNS1G_9ScaleType4KindE0ELNS_15FloatRoundStyleE2EaEENS1_15EpilogueDefaultEEEEEvvEEEEvNT_6ParamsE,(.L_x_247 - _ZN7cutlass13device_kernelINS_4gemm6kernel13GemmUniversalIN4cute5tupleIJiiiiEEENS1_10collective13CollectiveMmaINS1_34MainloopSm90TmaGmmaWarpSpecializedILi28ENS5_IJNS4_1CILi1EEESB_SB_EEENS1_35KernelTmaWarpSpecializedCooperativeEEENS5_IJNSA_ILi128EEESF_NSA_ILi32EEEEEEaNS5_IJlSB_lEEEaSI_NS4_8TiledMMAINS4_8MMA_AtomIJNS4_4SM904GMMA27MMA_64x128x32_S32S8S8_SS_TNEEEENS4_6LayoutINS5_IJNSA_ILi2EEESB_SB_EEENS5_IJSB_NSA_ILi0EEESS_EEEEENS5_IJNS4_10UnderscoreESV_SV_EEEEENS4_13SM90_TMA_LOADENS4_14ComposedLayoutINS4_7SwizzleILi1ELi4ELi3EEENS4_18smem_ptr_flag_bitsILi8EEENSP_INS5_IJNSA_ILi8EEESG_EEENS5_IJSG_SB_EEEEEEEvNS4_8identityESY_S18_vS19_EENS_8epilogue10collective6detail29Sm90TmaWarpSpecializedAdapterINS1C_15DefaultEpilogueIaSI_SI_NS1B_6thread17LinearCombinationIaLi1EiiLNS1G_9ScaleType4KindE0ELNS_15FloatRoundStyleE2EaEENS1_15EpilogueDefaultEEEEEvvEEEEvNT_6ParamsE)
        .other          _ZN7cutlass13device_kernelINS_4gemm6kernel13GemmUniversalIN4cute5tupleIJiiiiEEENS1_10collective13CollectiveMmaINS1_34MainloopSm90TmaGmmaWarpSpecializedILi28ENS5_IJNS4_1CILi1EEESB_SB_EEENS1_35KernelTmaWarpSpecializedCooperativeEEENS5_IJNSA_ILi128EEESF_NSA_ILi32EEEEEEaNS5_IJlSB_lEEEaSI_NS4_8TiledMMAINS4_8MMA_AtomIJNS4_4SM904GMMA27MMA_64x128x32_S32S8S8_SS_TNEEEENS4_6LayoutINS5_IJNSA_ILi2EEESB_SB_EEENS5_IJSB_NSA_ILi0EEESS_EEEEENS5_IJNS4_10UnderscoreESV_SV_EEEEENS4_13SM90_TMA_LOADENS4_14ComposedLayoutINS4_7SwizzleILi1ELi4ELi3EEENS4_18smem_ptr_flag_bitsILi8EEENSP_INS5_IJNSA_ILi8EEESG_EEENS5_IJSG_SB_EEEEEEEvNS4_8identityESY_S18_vS19_EENS_8epilogue10collective6detail29Sm90TmaWarpSpecializedAdapterINS1C_15DefaultEpilogueIaSI_SI_NS1B_6thread17LinearCombinationIaLi1EiiLNS1G_9ScaleType4KindE0ELNS_15FloatRoundStyleE2EaEENS1_15EpilogueDefaultEEEEEvvEEEEvNT_6ParamsE,@"STO_CUDA_ENTRY STV_DEFAULT"
_ZN7cutlass13device_kernelINS_4gemm6kernel13GemmUniversalIN4cute5tupleIJiiiiEEENS1_10collective13CollectiveMmaINS1_34MainloopSm90TmaGmmaWarpSpecializedILi28ENS5_IJNS4_1CILi1EEESB_SB_EEENS1_35KernelTmaWarpSpecializedCooperativeEEENS5_IJNSA_ILi128EEESF_NSA_ILi32EEEEEEaNS5_IJlSB_lEEEaSI_NS4_8TiledMMAINS4_8MMA_AtomIJNS4_4SM904GMMA27MMA_64x128x32_S32S8S8_SS_TNEEEENS4_6LayoutINS5_IJNSA_ILi2EEESB_SB_EEENS5_IJSB_NSA_ILi0EEESS_EEEEENS5_IJNS4_10UnderscoreESV_SV_EEEEENS4_13SM90_TMA_LOADENS4_14ComposedLayoutINS4_7SwizzleILi1ELi4ELi3EEENS4_18smem_ptr_flag_bitsILi8EEENSP_INS5_IJNSA_ILi8EEESG_EEENS5_IJSG_SB_EEEEEEEvNS4_8identityESY_S18_vS19_EENS_8epilogue10collective6detail29Sm90TmaWarpSpecializedAdapterINS1C_15DefaultEpilogueIaSI_SI_NS1B_6thread17LinearCombinationIaLi1EiiLNS1G_9ScaleType4KindE0ELNS_15FloatRoundStyleE2EaEENS1_15EpilogueDefaultEEEEEvvEEEEvNT_6ParamsE:
[----:B------:R-:W0:Y:S01]  /*0000*/  LDC R1, c[0x0][0x28] ;  /* 0x00000a00ff017b82 */ /* 0x000e220000000800 */
[----:B------:R-:W1:Y:S01]  /*0010*/  S2R R4, SR_TID.X ;  /* 0x0000000000047919 */ /* 0x000e620000002100 */
[----:B------:R-:W-:Y:S01]  /*0020*/  ELECT P0, URZ, PT ;  /* 0x00000000003f782f */ /* 0x000fe20003800000 */
[----:B------:R-:W-:Y:S01]  /*0030*/  BSSY B0, `(.L_x_0) ;  /* 0x000000f000007945 */ /* 0x000fe20003800000 */
[--C-:B-1----:R-:W-:Y:S02]  /*0040*/  SHF.R.U32.HI R0, RZ, 0x5, R4.reuse ;  /* 0x00000005ff007819 */ /* 0x102fe40000011604 */
[----:B------:R-:W-:-:S03]  /*0050*/  SHF.R.U32.HI R14, RZ, 0x7, R4 ;  /* 0x00000007ff0e7819 */ /* 0x000fc60000011604 */
[----:B------:R-:W1:Y:S04]  /*0060*/  SHFL.IDX PT, R5, R0, RZ, 0x1f ;  /* 0x00001fff00057589 */ /* 0x000e6800000e0000 */
[----:B------:R2:W3:Y:S01]  /*0070*/  SHFL.IDX PT, R10, R14, RZ, 0x1f ;  /* 0x00001fff0e0a7589 */ /* 0x0004e200000e0000 */
[----:B-1----:R-:W-:-:S13]  /*0080*/  ISETP.NE.OR P0, PT, R5, RZ, !P0 ;  /* 0x000000ff0500720c */ /* 0x002fda0004705670 */
[----:B0-23--:R-:W-:Y:S05]  /*0090*/  @P0 BRA `(.L_x_1) ;  /* 0x0000000000200947 */ /* 0x00dfea0003800000 */
[----:B------:R-:W-:Y:S02]  /*00a0*/  ULDC.64 UR4, c[0x0][0x198] ;  /* 0x0000660000047ab9 */ /* 0x000fe40000000a00 */
[----:B------:R-:W-:Y:S02]  /*00b0*/  UIADD3 UR6, UP0, UR4, 0xf0, URZ ;  /* 0x000000f004067890 */ /* 0x000fe4000ff1e03f */
[----:B------:R-:W-:Y:S02]  /*00c0*/  UIADD3 UR4, UP1, UR4, 0x1f0, URZ ;  /* 0x000001f004047890 */ /* 0x000fe4000ff3e03f */
[----:B------:R-:W-:Y:S02]  /*00d0*/  UIADD3.X UR7, URZ, UR5, URZ, UP0, !UPT ;  /* 0x000000053f077290 */ /* 0x000fe400087fe43f */
[----:B------:R-:W-:-:S07]  /*00e0*/  UIADD3.X UR5, URZ, UR5, URZ, UP1, !UPT ;  /* 0x000000053f057290 */ /* 0x000fce0008ffe43f */
[----:B------:R0:W-:Y:S02]  /*00f0*/  UTMACCTL.PF [UR6] ;  /* 0x00000000060079b9 */ /* 0x0001e40008040000 */
[----:B------:R0:W-:Y:S02]  /*0100*/  UTMACCTL.PF [UR4] ;  /* 0x00000000040079b9 */ /* 0x0001e40008040000 */
[----:B0-----:R-:W-:Y:S01]  /*0110*/  NOP ;  /* 0x0000000000007918 */ /* 0x001fe20000000000 */
.L_x_1:
[----:B------:R-:W-:Y:S05]  /*0120*/  BSYNC B0 ;  /* 0x0000000000007941 */ /* 0x000fea0003800000 */
.L_x_0:
[----:B------:R-:W0:Y:S02]  /*0130*/  SHFL.IDX PT, R2, R0, RZ, 0x1f ;  /* 0x00001fff00027589 */ /* 0x000e2400000e0000 */
[----:B0-----:R-:W-:-:S13]  /*0140*/  ISETP.NE.AND P0, PT, R2, RZ, PT ;  /* 0x000000ff0200720c */ /* 0x001fda0003f05270 */
[----:B------:R-:W-:Y:S05]  /*0150*/  @P0 BRA `(.L_x_2) ;  /* 0x0000000400240947 */ /* 0x000fea0003800000 */
[----:B------:R-:W-:Y:S01]  /*0160*/  ELECT P0, URZ, PT ;  /* 0x00000000003f782f */ /* 0x000fe20003800000 */
[----:B------:R-:W-:-:S12]  /*0170*/  BSSY B0, `(.L_x_2) ;  /* 0x0000047000007945 */ /* 0x000fd80003800000 */
[----:B------:R-:W-:Y:S05]  /*0180*/  @!P0 BRA `(.L_x_3) ;  /* 0x0000000400148947 */ /* 0x000fea0003800000 */
[----:B------:R-:W0:Y:S01]  /*0190*/  S2UR UR8, SR_CgaCtaId ;  /* 0x00000000000879c3 */ /* 0x000e220000008800 */
[----:B------:R-:W-:Y:S01]  /*01a0*/  UMOV UR4, 0x400 ;  /* 0x0000040000047882 */ /* 0x000fe20000000000 */
[----:B------:R-:W-:Y:S01]  /*01b0*/  UMOV UR5, 0x1 ;  /* 0x0000000100057882 */ /* 0x000fe20000000000 */
[----:B------:R-:W-:Y:S02]  /*01c0*/  UMOV UR6, 0x100 ;  /* 0x0000010000067882 */ /* 0x000fe40000000000 */
[----:B------:R-:W-:-:S04]  /*01d0*/  UIADD3 UR6, -UR6, 0x100000, URZ ;  /* 0x0010000006067890 */ /* 0x000fc8000fffe13f */
[----:B------:R-:W-:Y:S02]  /*01e0*/  USHF.L.U32 UR7, UR6, 0xb, URZ ;  /* 0x0000000b06077899 */ /* 0x000fe4000800063f */
[----:B------:R-:W-:Y:S02]  /*01f0*/  USHF.L.U32 UR6, UR6, 0x1, URZ ;  /* 0x0000000106067899 */ /* 0x000fe4000800063f */
[----:B0-----:R-:W-:Y:S02]  /*0200*/  ULEA UR8, UR8, UR4, 0x18 ;  /* 0x0000000408087291 */ /* 0x001fe4000f8ec03f */
[----:B------:R-:W-:-:S04]  /*0210*/  UIADD3 UR4, -UR5, 0x100000, URZ ;  /* 0x0010000005047890 */ /* 0x000fc8000fffe13f */
[----:B------:R-:W-:Y:S02]  /*0220*/  USHF.L.U32 UR5, UR4, 0xb, URZ ;  /* 0x0000000b04057899 */ /* 0x000fe4000800063f */
[----:B------:R-:W-:Y:S01]  /*0230*/  USHF.L.U32 UR4, UR4, 0x1, URZ ;  /* 0x0000000104047899 */ /* 0x000fe2000800063f */
[----:B------:R-:W0:Y:S11]  /*0240*/  FENCE.VIEW.ASYNC.S ;  /* 0x00000000000073c6 */ /* 0x000e360000000000 */
[----:B0-----:R0:W1:Y:S01]  /*0250*/  SYNCS.EXCH.64 URZ, [UR8], UR4 ;  /* 0x00000004083f75b2 */ /* 0x0010620008000100 */
[----:B------:R0:W2:Y:S01]  /*0260*/  SYNCS.EXCH.64 URZ, [UR8+0xe0], UR6 ;  /* 0x0000e006083f75b2 */ /* 0x0000a20008000100 */
[----:B------:R0:W3:Y:S01]  /*0270*/  SYNCS.EXCH.64 URZ, [UR8+0x8], UR4 ;  /* 0x00000804083f75b2 */ /* 0x0000e20008000100 */
[----:B------:R0:W4:Y:S01]  /*0280*/  SYNCS.EXCH.64 URZ, [UR8+0xe8], UR6 ;  /* 0x0000e806083f75b2 */ /* 0x0001220008000100 */
[----:B------:R0:W0:Y:S01]  /*0290*/  SYNCS.EXCH.64 URZ, [UR8+0x10], UR4 ;  /* 0x00001004083f75b2 */ /* 0x0000220008000100 */
        /* <DEDUP_REMOVED lines=51> */
[----:B-1234-:R-:W-:Y:S01]  /*05d0*/  NOP ;  /* 0x0000000000007918 */ /* 0x01efe20000000000 */
.L_x_3:
[----:B0-----:R-:W-:Y:S05]  /*05e0*/  BSYNC B0 ;  /* 0x0000000000007941 */ /* 0x001fea0003800000 */
.L_x_2:
[----:B------:R-:W0:Y:S01]  /*05f0*/  SHFL.IDX PT, R0, R0, RZ, 0x1f ;  /* 0x00001fff00007589 */ /* 0x000e2200000e0000 */
[----:B------:R-:W-:Y:S01]  /*0600*/  ELECT P0, URZ, PT ;  /* 0x00000000003f782f */ /* 0x000fe20003800000 */
[----:B------:R-:W1:Y:S01]  /*0610*/  LDC R2, c[0x0][0x65c] ;  /* 0x00019700ff027b82 */ /* 0x000e620000000800 */
[----:B------:R-:W-:Y:S01]  /*0620*/  UMOV UR4, 0x20 ;  /* 0x0000002000047882 */ /* 0x000fe20000000000 */
[----:B------:R-:W2:Y:S01]  /*0630*/  S2R R3, SR_CTAID.Y ;  /* 0x0000000000037919 */ /* 0x000ea20000002600 */
[----:B------:R-:W-:Y:S01]  /*0640*/  NOP ;  /* 0x0000000000007918 */ /* 0x000fe20000000000 */
[----:B------:R-:W-:Y:S01]  /*0650*/  ISETP.NE.AND P2, PT, R10, RZ, PT ;  /* 0x000000ff0a00720c */ /* 0x000fe20003f45270 */
[----:B------:R-:W-:Y:S01]  /*0660*/  NOP ;  /* 0x0000000000007918 */ /* 0x000fe20000000000 */
[----:B------:R-:W3:Y:S01]  /*0670*/  S2R R6, SR_CTAID.X ;  /* 0x0000000000067919 */ /* 0x000ee20000002500 */
[----:B------:R-:W-:Y:S01]  /*0680*/  IMAD.MOV.U32 R7, RZ, RZ, RZ ;  /* 0x000000ffff077224 */ /* 0x000fe200078e00ff */
[----:B0-----:R-:W-:-:S02]  /*0690*/  ISETP.NE.OR P0, PT, R0, RZ, !P0 ;  /* 0x000000ff0000720c */ /* 0x001fc40004705670 */
[----:B-1----:R-:W-:-:S04]  /*06a0*/  ISETP.NE.AND P3, PT, R2, 0x1, PT ;  /* 0x000000010200780c */ /* 0x002fc80003f65270 */
[----:B------:R-:W-:Y:S02]  /*06b0*/  P2R R0, PR, RZ, 0x8 ;  /* 0x00000008ff007803 */ /* 0x000fe40000000000 */
[----:B------:R-:W-:-:S04]  /*06c0*/  SHF.R.S32.HI R0, RZ, 0x1f, R5 ;  /* 0x0000001fff007819 */ /* 0x000fc80000011405 */
[----:B------:R-:W-:Y:S01]  /*06d0*/  LEA.HI R0, R0, R5, RZ, 0x2 ;  /* 0x0000000500007211 */ /* 0x000fe200078f10ff */
[----:B------:R-:W-:Y:S01]  /*06e0*/  VOTEU.ALL UP0, P0 ;  /* 0x00000000003f7886 */ /* 0x000fe20000000000 */
[----:B------:R-:W-:Y:S01]  /*06f0*/  VOTEU.ALL UP1, P0 ;  /* 0x00000000003f7886 */ /* 0x000fe20000020000 */
[----:B------:R-:W3:Y:S01]  /*0700*/  @P3 LDC R17, c[0x0][0x10] ;  /* 0x00000400ff113b82 */ /* 0x000ee20000000800 */
[----:B------:R-:W-:Y:S01]  /*0710*/  LOP3.LUT R0, R0, 0xfffffffc, RZ, 0xc0, !PT ;  /* 0xfffffffc00007812 */ /* 0x000fe200078ec0ff */
[----:B--2---:R-:W-:Y:S01]  /*0720*/  @P3 IMAD.MOV.U32 R8, RZ, RZ, R3 ;  /* 0x000000ffff083224 */ /* 0x004fe200078e0003 */
[----:B------:R-:W-:Y:S01]  /*0730*/  @!UP0 UMOV UR6, 0x400 ;  /* 0x0000040000068882 */ /* 0x000fe20000000000 */
[----:B------:R-:W-:-:S04]  /*0740*/  @!UP0 UIADD3 UR4, -UR4, 0x100000, URZ ;  /* 0x0010000004048890 */ /* 0x000fc8000fffe13f */
[----:B------:R-:W-:Y:S02]  /*0750*/  @!UP0 USHF.L.U32 UR5, UR4, 0xb, URZ ;  /* 0x0000000b04058899 */ /* 0x000fe4000800063f */
[----:B------:R-:W-:Y:S01]  /*0760*/  @!UP0 USHF.L.U32 UR4, UR4, 0x1, URZ ;  /* 0x0000000104048899 */ /* 0x000fe2000800063f */
[----:B------:R-:W-:Y:S02]  /*0770*/  @P3 IMAD.MOV.U32 R9, RZ, RZ, RZ ;  /* 0x000000ffff093224 */ /* 0x000fe400078e00ff */
[----:B------:R-:W-:Y:S01]  /*0780*/  IMAD.IADD R0, R5, 0x1, -R0 ;  /* 0x0000000105007824 */ /* 0x000fe200078e0a00 */
[----:B------:R-:W0:Y:S01]  /*0790*/  @!UP0 S2UR UR7, SR_CgaCtaId ;  /* 0x00000000000789c3 */ /* 0x000e220000008800 */
[----:B------:R-:W-:-:S03]  /*07a0*/  @P3 IMAD.MOV.U32 R5, RZ, RZ, RZ ;  /* 0x000000ffff053224 */ /* 0x000fc600078e00ff */
[----:B------:R-:W-:-:S04]  /*07b0*/  ISETP.NE.AND P1, PT, R0, 0x3, PT ;  /* 0x000000030000780c */ /* 0x000fc80003f25270 */
[----:B------:R-:W1:Y:S01]  /*07c0*/  @!P3 LDC R11, c[0x0][0xc] ;  /* 0x00000300ff0bbb82 */ /* 0x000e620000000800 */
[----:B---3--:R-:W-:-:S04]  /*07d0*/  @P3 IMAD.WIDE.U32 R16, R6, R17, R8 ;  /* 0x0000001106103225 */ /* 0x008fc800078e0008 */
[----:B------:R-:W-:Y:S01]  /*07e0*/  @P3 IMAD.IADD R17, R17, 0x1, R5 ;  /* 0x0000000111113824 */ /* 0x000fe200078e0205 */
[----:B------:R-:W-:Y:S01]  /*07f0*/  LOP3.LUT R5, R4, 0x7f, RZ, 0xc0, !PT ;  /* 0x0000007f04057812 */ /* 0x000fe200078ec0ff */
[----:B0-----:R-:W-:Y:S01]  /*0800*/  @!UP0 ULEA UR8, UR7, UR6, 0x18 ;  /* 0x0000000607088291 */ /* 0x001fe2000f8ec03f */
[----:B------:R-:W-:Y:S02]  /*0810*/  VOTEU.ALL UP0, P0 ;  /* 0x00000000003f7886 */ /* 0x000fe40000000000 */
[----:B------:R-:W-:Y:S01]  /*0820*/  ULDC UR6, c[0x0][0xc] ;  /* 0x0000030000067ab9 */ /* 0x000fe20000000800 */
[----:B------:R-:W-:Y:S01]  /*0830*/  ISETP.EQ.OR P0, PT, R0, RZ, !P1 ;  /* 0x000000ff0000720c */ /* 0x000fe20004f02670 */
[----:B------:R-:W-:-:S03]  /*0840*/  ULDC UR7, c[0x0][0x10] ;  /* 0x0000040000077ab9 */ /* 0x000fc60000000800 */
[C---:B------:R-:W-:Y:S01]  /*0850*/  ISETP.EQ.AND P0, PT, R10.reuse, RZ, P0 ;  /* 0x000000ff0a00720c */ /* 0x040fe20000702270 */
[----:B------:R-:W-:Y:S02]  /*0860*/  VIADD R10, R10, 0xffffffff ;  /* 0xffffffff0a0a7836 */ /* 0x000fe40000000000 */
[----:B-1----:R-:W-:Y:S01]  /*0870*/  @!P3 IMAD.WIDE.U32 R8, R11, R3, R6 ;  /* 0x000000030b08b225 */ /* 0x002fe200078e0006 */
[----:B------:R-:W0:Y:S02]  /*0880*/  FENCE.VIEW.ASYNC.S ;  /* 0x00000000000073c6 */ /* 0x000e240000000000 */
[----:B0-----:R-:W0:Y:S01]  /*0890*/  @!UP0 SYNCS.EXCH.64 URZ, [UR8+0x1d0], UR4 ;  /* 0x0001d004083f85b2 */ /* 0x001e220008000100 */
[----:B------:R-:W-:Y:S02]  /*08a0*/  SEL R18, RZ, 0x1, !P0 ;  /* 0x00000001ff127807 */ /* 0x000fe40004000000 */
[----:B------:R-:W-:Y:S01]  /*08b0*/  ISETP.GE.U32.AND P1, PT, R10, 0x2, PT ;  /* 0x000000020a00780c */ /* 0x000fe20003f26070 */
[----:B------:R-:W-:-:S02]  /*08c0*/  @!P3 IMAD.MOV.U32 R16, RZ, RZ, R8 ;  /* 0x000000ffff10b224 */ /* 0x000fc400078e0008 */
[----:B------:R-:W-:Y:S01]  /*08d0*/  @!P3 IMAD.MOV.U32 R17, RZ, RZ, R9 ;  /* 0x000000ffff11b224 */ /* 0x000fe200078e0009 */
[----:B------:R-:W-:Y:S01]  /*08e0*/  SEL R18, R18, 0x2, P1 ;  /* 0x0000000212127807 */ /* 0x000fe20000800000 */
[----:B------:R1:W0:Y:S01]  /*08f0*/  @!UP1 SYNCS.EXCH.64 URZ, [UR8+0x1d8], UR4 ;  /* 0x0001d804083f95b2 */ /* 0x0002220008000100 */
[----:B------:R-:W-:Y:S01]  /*0900*/  NOP ;  /* 0x0000000000007918 */ /* 0x000fe20000000000 */
[----:B-1----:R-:W-:-:S03]  /*0910*/  UIMAD.WIDE.U32 UR4, UR6, UR7, URZ ;  /* 0x00000007060472a5 */ /* 0x002fc6000f8e003f */
[----:B------:R-:W-:Y:S02]  /*0920*/  ULDC UR6, c[0x0][0x14] ;  /* 0x0000050000067ab9 */ /* 0x000fe40000000800 */
[----:B------:R-:W-:Y:S02]  /*0930*/  UIMAD.WIDE.U32 UR36, UR4, UR6, URZ ;  /* 0x00000006042472a5 */ /* 0x000fe4000f8e003f */
[----:B------:R-:W-:-:S04]  /*0940*/  UIMAD UR42, UR5, UR6, URZ ;  /* 0x00000006052a72a4 */ /* 0x000fc8000f8e023f */
[----:B------:R-:W-:Y:S01]  /*0950*/  UIADD3 UR42, UR37, UR42, URZ ;  /* 0x0000002a252a7290 */ /* 0x000fe2000fffe03f */
[----:B0-----:R-:W-:Y:S06]  /*0960*/  BAR.SYNC.DEFER_BLOCKING 0x0 ;  /* 0x0000000000007b1d */ /* 0x001fec0000010000 */
[----:B------:R-:W-:Y:S05]  /*0970*/  @!P2 BRA `(.L_x_4) ;  /* 0x0000004c0070a947 */ /* 0x000fea0003800000 */
[----:B------:R-:W-:-:S13]  /*0980*/  ISETP.GT.U32.AND P0, PT, R10, 0x1, PT ;  /* 0x000000010a00780c */ /* 0x000fda0003f04070 */
[----:B------:R-:W-:Y:S05]  /*0990*/  @P0 EXIT ;  /* 0x000000000000094d */ /* 0x000fea0003800000 */
[----:B------:R-:W-:Y:S01]  /*09a0*/  ULDC.64 UR4, c[0x0][0x650] ;  /* 0x0001940000047ab9 */ /* 0x000fe20000000a00 */
[----:B------:R-:W-:Y:S01]  /*09b0*/  PRMT R0, RZ, 0x7610, R0 ;  /* 0x00007610ff007816 */ /* 0x000fe20000000000 */
[----:B------:R-:W-:Y:S01]  /*09c0*/  IMAD.MOV.U32 R97, RZ, RZ, -0x1 ;  /* 0xffffffffff617424 */ /* 0x000fe200078e00ff */
[----:B------:R-:W-:Y:S01]  /*09d0*/  ISETP.GE.U32.AND P0, PT, R16, UR4, PT ;  /* 0x0000000410007c0c */ /* 0x000fe2000bf06070 */
[----:B------:R-:W-:Y:S02]  /*09e0*/  IMAD.MOV.U32 R98, RZ, RZ, -0x1 ;  /* 0xffffffffff627424 */ /* 0x000fe400078e00ff */
[----:B------:R-:W-:Y:S01]  /*09f0*/  IMAD.MOV.U32 R96, RZ, RZ, -0x1 ;  /* 0xffffffffff607424 */ /* 0x000fe200078e00ff */
[----:B------:R-:W-:-:S13]  /*0a00*/  ISETP.GE.U32.AND.EX P0, PT, R17, UR5, PT, P0 ;  /* 0x0000000511007c0c */ /* 0x000fda000bf06100 */
[----:B------:R-:W-:Y:S05]  /*0a10*/  @P0 BRA `(.L_x_5) ;  /* 0x0000000400540947 */ /* 0x000fea0003800000 */
[----:B------:R-:W0:Y:S01]  /*0a20*/  LDC.64 R20, c[0x0][0x628] ;  /* 0x00018a00ff147b82 */ /* 0x000e220000000a00 */
[----:B------:R-:W-:Y:S02]  /*0a30*/  IMAD.MOV.U32 R8, RZ, RZ, R16 ;  /* 0x000000ffff087224 */ /* 0x000fe400078e0010 */
[----:B------:R-:W-:-:S05]  /*0a40*/  IMAD.MOV.U32 R9, RZ, RZ, R17 ;  /* 0x000000ffff097224 */ /* 0x000fca00078e0011 */
[----:B------:R-:W1:Y:S08]  /*0a50*/  LDC R0, c[0x0][0x630] ;  /* 0x00018c00ff007b82 */ /* 0x000e700000000800 */
[----:B------:R-:W2:Y:S01]  /*0a60*/  LDC.64 R22, c[0x0][0x620] ;  /* 0x00018800ff167b82 */ /* 0x000ea20000000a00 */
[----:B0-----:R-:W-:-:S04]  /*0a70*/  ISETP.NE.U32.AND P0, PT, R20, RZ, PT ;  /* 0x000000ff1400720c */ /* 0x001fc80003f05070 */
[----:B------:R-:W-:-:S13]  /*0a80*/  ISETP.NE.AND.EX P0, PT, R21, RZ, PT, P0 ;  /* 0x000000ff1500720c */ /* 0x000fda0003f05300 */
[----:B-12---:R-:W-:Y:S05]  /*0a90*/  @!P0 BRA `(.L_x_6) ;  /* 0x0000000000288947 */ /* 0x006fea0003800000 */
[----:B------:R-:W0:Y:S02]  /*0aa0*/  LDC R13, c[0x0][0x634] ;  /* 0x00018d00ff0d7b82 */ /* 0x000e240000000800 */
[----:B0-----:R-:W-:-:S05]  /*0ab0*/  IADD3 R13, P0, R16, R13, RZ ;  /* 0x0000000d100d7210 */ /* 0x001fca0007f1e0ff */
[----:B------:R-:W-:-:S04]  /*0ac0*/  IMAD.X R15, RZ, RZ, R17, P0 ;  /* 0x000000ffff0f7224 */ /* 0x000fc800000e0611 */
[----:B------:R-:W-:-:S04]  /*0ad0*/  IMAD.WIDE.U32 R8, R15, R20, RZ ;  /* 0x000000140f087225 */ /* 0x000fc800078e00ff */
[----:B------:R-:W-:-:S04]  /*0ae0*/  IMAD.WIDE.U32 R10, P0, R13, R21, R8 ;  /* 0x000000150d0a7225 */ /* 0x000fc80007800008 */
[----:B------:R-:W-:-:S04]  /*0af0*/  IMAD.WIDE.U32 R8, R13, R20, RZ ;  /* 0x000000140d087225 */ /* 0x000fc800078e00ff */
[----:B------:R-:W-:Y:S01]  /*0b00*/  IMAD.X R13, RZ, RZ, RZ, P0 ;  /* 0x000000ffff0d7224 */ /* 0x000fe200000e06ff */
[----:B------:R-:W-:Y:S01]  /*0b10*/  IADD3 RZ, P0, R9, R10, RZ ;  /* 0x0000000a09ff7210 */ /* 0x000fe20007f1e0ff */
[----:B------:R-:W-:-:S04]  /*0b20*/  IMAD.MOV.U32 R12, RZ, RZ, R11 ;  /* 0x000000ffff0c7224 */ /* 0x000fc800078e000b */
[----:B------:R-:W-:-:S08]  /*0b30*/  IMAD.WIDE.U32.X R8, R15, R21, R12, P0 ;  /* 0x000000150f087225 */ /* 0x000fd000000e040c */
.L_x_6:
[-CC-:B------:R-:W-:Y:S01]  /*0b40*/  SHF.R.U64 R96, R8, R0.reuse, R9.reuse ;  /* 0x0000000008607219 */ /* 0x180fe20000001209 */
[----:B------:R-:W0:Y:S01]  /*0b50*/  LDC R12, c[0x0][0x618] ;  /* 0x00018600ff0c7b82 */ /* 0x000e220000000800 */
[----:B------:R-:W-:Y:S01]  /*0b60*/  SHF.R.U32.HI R7, RZ, R0, R9 ;  /* 0x00000000ff077219 */ /* 0x000fe20000011609 */
[----:B------:R-:W-:Y:S01]  /*0b70*/  ULDC UR4, c[0x0][0x150] ;  /* 0x0000540000047ab9 */ /* 0x000fe20000000800 */
[----:B------:R-:W-:Y:S02]  /*0b80*/  IADD3 R11, P0, RZ, -R96, RZ ;  /* 0x80000060ff0b7210 */ /* 0x000fe40007f1e0ff */
[----:B------:R-:W-:-:S03]  /*0b90*/  I2FP.F32.U32 R0, R6 ;  /* 0x0000000600007245 */ /* 0x000fc60000201000 */
[----:B------:R-:W1:Y:S01]  /*0ba0*/  LDC.64 R30, c[0x0][0x640] ;  /* 0x00019000ff1e7b82 */ /* 0x000e620000000a00 */
[----:B------:R-:W-:Y:S02]  /*0bb0*/  IMAD.X R13, RZ, RZ, ~R7, P0 ;  /* 0x000000ffff0d7224 */ /* 0x000fe400000e0e07 */
[----:B------:R-:W-:Y:S01]  /*0bc0*/  FMUL R0, R0, UR4 ;  /* 0x0000000400007c20 */ /* 0x000fe20008400000 */
[----:B------:R-:W-:Y:S01]  /*0bd0*/  IMAD.WIDE.U32 R8, R11, R22, R16 ;  /* 0x000000160b087225 */ /* 0x000fe200078e0010 */
[----:B------:R-:W-:-:S03]  /*0be0*/  ULDC UR4, c[0x0][0x154] ;  /* 0x0000550000047ab9 */ /* 0x000fc60000000800 */
[----:B------:R-:W-:Y:S01]  /*0bf0*/  IMAD R10, R13, R22, RZ ;  /* 0x000000160d0a7224 */ /* 0x000fe200078e02ff */
[----:B------:R-:W2:Y:S01]  /*0c00*/  LDC R7, c[0x0][0x144] ;  /* 0x00005100ff077b82 */ /* 0x000ea20000000800 */
[----:B------:R-:W3:Y:S02]  /*0c10*/  F2I.U32.TRUNC.NTZ R0, R0 ;  /* 0x0000000000007305 */ /* 0x000ee4000020f000 */
[----:B------:R-:W-:-:S04]  /*0c20*/  IMAD R11, R11, R23, R10 ;  /* 0x000000170b0b7224 */ /* 0x000fc800078e020a */
[----:B------:R-:W-:Y:S01]  /*0c30*/  IMAD.IADD R9, R9, 0x1, R11 ;  /* 0x0000000109097824 */ /* 0x000fe200078e020b */
[----:B------:R-:W4:Y:S01]  /*0c40*/  LDC R24, c[0x0][0x608] ;  /* 0x00018200ff187b82 */ /* 0x000f220000000800 */
[----:B------:R-:W-:-:S03]  /*0c50*/  IMAD.MOV.U32 R11, RZ, RZ, -0x1 ;  /* 0xffffffffff0b7424 */ /* 0x000fc600078e00ff */
[-CC-:B0-----:R-:W-:Y:S02]  /*0c60*/  SHF.R.U64 R22, R8, R12.reuse, R9.reuse ;  /* 0x0000000c08167219 */ /* 0x181fe40000001209 */
[----:B------:R-:W-:Y:S02]  /*0c70*/  I2FP.F32.U32 R8, R3 ;  /* 0x0000000300087245 */ /* 0x000fe40000201000 */
[----:B------:R-:W0:Y:S01]  /*0c80*/  LDC R28, c[0x0][0x658] ;  /* 0x00019600ff1c7b82 */ /* 0x000e220000000800 */
[----:B-1----:R-:W-:Y:S01]  /*0c90*/  ISETP.NE.U32.AND P0, PT, R30, RZ, PT ;  /* 0x000000ff1e00720c */ /* 0x002fe20003f05070 */
[----:B---3--:R-:W-:Y:S02]  /*0ca0*/  IMAD.MOV R10, RZ, RZ, -R0 ;  /* 0x000000ffff0a7224 */ /* 0x008fe400078e0a00 */
[----:B------:R-:W-:Y:S01]  /*0cb0*/  FMUL R8, R8, UR4 ;  /* 0x0000000408087c20 */ /* 0x000fe20008400000 */
[----:B------:R-:W-:Y:S02]  /*0cc0*/  SHF.R.U32.HI R9, RZ, R12, R9 ;  /* 0x0000000cff097219 */ /* 0x000fe40000011609 */
[----:B------:R-:W-:Y:S01]  /*0cd0*/  ISETP.NE.AND.EX P0, PT, R31, RZ, PT, P0 ;  /* 0x000000ff1f00720c */ /* 0x000fe20003f05300 */
[----:B------:R1:W3:Y:S01]  /*0ce0*/  F2I.U32.TRUNC.NTZ R15, R8 ;  /* 0x00000008000f7305 */ /* 0x0002e2000020f000 */
[----:B------:R-:W1:Y:S01]  /*0cf0*/  LDC R20, c[0x0][0x148] ;  /* 0x00005200ff147b82 */ /* 0x000e620000000800 */
[----:B--2---:R-:W-:-:S07]  /*0d00*/  IMAD R0, R7, R10, R6 ;  /* 0x0000000a07007224 */ /* 0x004fce00078e0206 */
[----:B------:R-:W2:Y:S01]  /*0d10*/  LDC R26, c[0x0][0x600] ;  /* 0x00018000ff1a7b82 */ /* 0x000ea20000000800 */
[-CC-:B----4-:R-:W-:Y:S02]  /*0d20*/  SHF.R.U64 R32, R22, R24.reuse, R9.reuse ;  /* 0x0000001816207219 */ /* 0x190fe40000001209 */
[----:B------:R-:W-:Y:S01]  /*0d30*/  SHF.R.U32.HI R7, RZ, R24, R9 ;  /* 0x00000018ff077219 */ /* 0x000fe20000011609 */
[----:B------:R-:W-:-:S04]  /*0d40*/  IMAD.MOV.U32 R9, RZ, RZ, 0x1 ;  /* 0x00000001ff097424 */ /* 0x000fc800078e00ff */
[----:B------:R-:W4:Y:S01]  /*0d50*/  LDC R21, c[0x0][0x648] ;  /* 0x00019200ff157b82 */ /* 0x000f220000000800 */
[-C--:B0-----:R-:W-:Y:S02]  /*0d60*/  SHF.L.U32 R6, R11, R28.reuse, RZ ;  /* 0x0000001c0b067219 */ /* 0x081fe400000006ff */
[--C-:B------:R-:W-:Y:S02]  /*0d70*/  SHF.R.U64 R24, R32, R28, R7.reuse ;  /* 0x0000001c20187219 */ /* 0x100fe40000001207 */
[----:B------:R-:W-:Y:S02]  /*0d80*/  LOP3.LUT R13, RZ, R6, RZ, 0x33, !PT ;  /* 0x00000006ff0d7212 */ /* 0x000fe400078e33ff */
[-C--:B------:R-:W-:Y:S01]  /*0d90*/  SHF.R.U32.HI R7, RZ, R28.reuse, R7 ;  /* 0x0000001cff077219 */ /* 0x080fe20000011607 */
[----:B------:R-:W0:Y:S01]  /*0da0*/  LDC R23, c[0x0][0x638] ;  /* 0x00018e00ff177b82 */ /* 0x000e220000000800 */
[----:B------:R-:W-:Y:S01]  /*0db0*/  SHF.L.U32 R12, R9, R28, RZ ;  /* 0x0000001c090c7219 */ /* 0x000fe200000006ff */
[----:B------:R-:W-:-:S06]  /*0dc0*/  IMAD.MOV.U32 R6, RZ, RZ, R24 ;  /* 0x000000ffff067224 */ /* 0x000fcc00078e0018 */
[----:B------:R-:W0:Y:S01]  /*0dd0*/  LDC R97, c[0x0][0x610] ;  /* 0x00018400ff617b82 */ /* 0x000e220000000800 */
[----:B-1-3--:R-:W-:Y:S05]  /*0de0*/  @!P0 BRA `(.L_x_7) ;  /* 0x0000000000288947 */ /* 0x00afea0003800000 */
[----:B------:R-:W1:Y:S02]  /*0df0*/  LDC R11, c[0x0][0x64c] ;  /* 0x00019300ff0b7b82 */ /* 0x000e640000000800 */
[----:B-1----:R-:W-:-:S05]  /*0e00*/  IADD3 R11, P0, R24, R11, RZ ;  /* 0x0000000b180b7210 */ /* 0x002fca0007f1e0ff */
        /* <DEDUP_REMOVED lines=8> */
.L_x_7:
[----:B----4-:R-:W-:Y:S01]  /*0e90*/  SHF.R.U64 R6, R6, R21, R7 ;  /* 0x0000001506067219 */ /* 0x010fe20000001207 */
[----:B--2---:R-:W-:Y:S01]  /*0ea0*/  VIADD R7, R26, 0xffffffff ;  /* 0xffffffff1a077836 */ /* 0x004fe20000000000 */
[----:B------:R-:W-:Y:S01]  /*0eb0*/  LOP3.LUT R13, R32, R13, RZ, 0xc0, !PT ;  /* 0x0000000d200d7212 */ /* 0x000fe200078ec0ff */
[----:B------:R-:W-:Y:S02]  /*0ec0*/  IMAD.MOV R15, RZ, RZ, -R15 ;  /* 0x000000ffff0f7224 */ /* 0x000fe400078e0a0f */
[----:B------:R-:W-:Y:S02]  /*0ed0*/  IMAD.MOV R8, RZ, RZ, -R6 ;  /* 0x000000ffff087224 */ /* 0x000fe400078e0a06 */
[----:B------:R-:W-:Y:S01]  /*0ee0*/  IMAD R13, R12, R6, R13 ;  /* 0x000000060c0d7224 */ /* 0x000fe200078e020d */
[----:B------:R-:W-:Y:S01]  /*0ef0*/  LOP3.LUT R6, R22, R7, RZ, 0xc0, !PT ;  /* 0x0000000716067212 */ /* 0x000fe200078ec0ff */
[----:B------:R-:W-:Y:S02]  /*0f00*/  @P3 IMAD R0, R20, R15, R3 ;  /* 0x0000000f14003224 */ /* 0x000fe400078e0203 */
[----:B0-----:R-:W-:-:S02]  /*0f10*/  IMAD R3, R8, R23, R24 ;  /* 0x0000001708037224 */ /* 0x001fc400078e0218 */
[----:B------:R-:W-:Y:S02]  /*0f20*/  IMAD R97, R13, R97, R0 ;  /* 0x000000610d617224 */ /* 0x000fe400078e0200 */
[----:B------:R-:W-:Y:S02]  /*0f30*/  IMAD R6, R3, R26, R6 ;  /* 0x0000001a03067224 */ /* 0x000fe400078e0206 */
[----:B------:R-:W-:-:S03]  /*0f40*/  IMAD.MOV.U32 R0, RZ, RZ, 0x1 ;  /* 0x00000001ff007424 */ /* 0x000fc600078e00ff */
[----:B------:R-:W-:Y:S02]  /*0f50*/  SEL R98, R6, R97, !P3 ;  /* 0x0000006106627207 */ /* 0x000fe40005800000 */
[----:B------:R-:W-:-:S07]  /*0f60*/  SEL R97, R97, R6, !P3 ;  /* 0x0000000661617207 */ /* 0x000fce0005800000 */
.L_x_5:
[----:B------:R-:W-:-:S08]  /*0f70*/  NOP ;  /* 0x0000000000007918 */ /* 0x000fd00000000000 */
[----:B------:R-:W0:Y:S02]  /*0f80*/  USETMAXREG.TRY_ALLOC.CTAPOOL UP0, 0xe8 ;  /* 0x000000e8000079c8 */ /* 0x000e240008000600 */
[----:B0-----:R-:W-:-:S13]  /*0f90*/  PLOP3.LUT P0, PT, PT, PT, UP0, 0x80, 0x0 ;  /* 0x000000000000781c */ /* 0x001fda0003f0f008 */
[----:B------:R-:W-:Y:S05]  /*0fa0*/  @!P0 BRA `(.L_x_5) ;  /* 0xfffffffc00f08947 */ /* 0x000fea000383ffff */
[----:B------:R-:W-:Y:S01]  /*0fb0*/  ULDC.64 UR4, c[0x0][0x598] ;  /* 0x0001660000047ab9 */ /* 0x000fe20000000a00 */
[----:B------:R-:W-:Y:S01]  /*0fc0*/  ULDC.64 UR38, c[0x0][0x208] ;  /* 0x0000820000267ab9 */ /* 0x000fe20000000a00 */
[----:B------:R-:W-:-:S04]  /*0fd0*/  ISETP.NE.U32.AND P0, PT, RZ, UR4, PT ;  /* 0x00000004ff007c0c */ /* 0x000fc8000bf05070 */
[----:B------:R-:W-:-:S13]  /*0fe0*/  ISETP.NE.AND.EX P0, PT, RZ, UR5, PT, P0 ;  /* 0x00000005ff007c0c */ /* 0x000fda000bf05300 */
[----:B------:R-:W-:Y:S05]  /*0ff0*/  @!P0 BRA `(.L_x_8) ;  /* 0x00000000001c8947 */ /* 0x000fea0003800000 */
[----:B------:R-:W0:Y:S02]  /*1000*/  LDC.64 R6, c[0x0][0x598] ;  /* 0x00016600ff067b82 */ /* 0x000e240000000a00 */
[----:B0-----:R-:W2:Y:S02]  /*1010*/  LDG.E.64 R6, desc[UR38][R6.64] ;  /* 0x0000002606067981 */ /* 0x001ea4000c1e1b00 */
[----:B--2---:R-:W-:-:S04]  /*1020*/  ISETP.NE.U32.AND P0, PT, R6, RZ, PT ;  /* 0x000000ff0600720c */ /* 0x004fc80003f05070 */
[----:B------:R-:W-:-:S13]  /*1030*/  ISETP.NE.AND.EX P0, PT, R7, RZ, PT, P0 ;  /* 0x000000ff0700720c */ /* 0x000fda0003f05300 */
[----:B------:R-:W-:Y:S05]  /*1040*/  @!P0 BRA `(.L_x_8) ;  /* 0x0000000000088947 */ /* 0x000fea0003800000 */
[----:B------:R0:W5:Y:S01]  /*1050*/  LD.E R19, desc[UR38][R6.64] ;  /* 0x0000002606137980 */ /* 0x000162000c101900 */
[----:B------:R-:W-:Y:S05]  /*1060*/  BRA `(.L_x_9) ;  /* 0x0000000000247947 */ /* 0x000fea0003800000 */
.L_x_8:
[----:B------:R-:W-:Y:S02]  /*1070*/  ULDC.64 UR4, c[0x0][0x588] ;  /* 0x0001620000047ab9 */ /* 0x000fe40000000a00 */
[----:B------:R-:W-:-:S04]  /*1080*/  ISETP.NE.U32.AND P0, PT, RZ, UR4, PT ;  /* 0x00000004ff007c0c */ /* 0x000fc8000bf05070 */
[----:B------:R-:W-:-:S13]  /*1090*/  ISETP.NE.AND.EX P0, PT, RZ, UR5, PT, P0 ;  /* 0x00000005ff007c0c */ /* 0x000fda000bf05300 */
[----:B------:R-:W-:Y:S05]  /*10a0*/  @!P0 BRA `(.L_x_10) ;  /* 0x00000000000c8947 */ /* 0x000fea0003800000 */
[----:B------:R-:W0:Y:S02]  /*10b0*/  LDC.64 R6, c[0x0][0x588] ;  /* 0x00016200ff067b82 */ /* 0x000e240000000a00 */
[----:B0-----:R1:W5:Y:S01]  /*10c0*/  LDG.E R19, desc[UR38][R6.64] ;  /* 0x0000002606137981 */ /* 0x001362000c1e1900 */
[----:B------:R-:W-:Y:S05]  /*10d0*/  BRA `(.L_x_9) ;  /* 0x0000000000087947 */ /* 0x000fea0003800000 */
.L_x_10:
[----:B------:R-:W-:Y:S02]  /*10e0*/  ULDC UR4, c[0x0][0x580] ;  /* 0x0001600000047ab9 */ /* 0x000fe40000000800 */
[----:B------:R-:W-:-:S07]  /*10f0*/  IMAD.U32 R19, RZ, RZ, UR4 ;  /* 0x00000004ff137e24 */ /* 0x000fce000f8e00ff */
.L_x_9:
[----:B------:R-:W-:Y:S02]  /*1100*/  ULDC.64 UR4, c[0x0][0x5a0] ;  /* 0x0001680000047ab9 */ /* 0x000fe40000000a00 */
[----:B------:R-:W-:-:S04]  /*1110*/  ISETP.NE.U32.AND P0, PT, RZ, UR4, PT ;  /* 0x00000004ff007c0c */ /* 0x000fc8000bf05070 */
[----:B------:R-:W-:-:S13]  /*1120*/  ISETP.NE.AND.EX P0, PT, RZ, UR5, PT, P0 ;  /* 0x00000005ff007c0c */ /* 0x000fda000bf05300 */
[----:B------:R-:W-:Y:S05]  /*1130*/  @!P0 BRA `(.L_x_11) ;  /* 0x00000000001c8947 */ /* 0x000fea0003800000 */
[----:B01----:R-:W0:Y:S02]  /*1140*/  LDC.64 R6, c[0x0][0x5a0] ;  /* 0x00016800ff067b82 */ /* 0x003e240000000a00 */
[----:B0-----:R-:W2:Y:S02]  /*1150*/  LDG.E.64 R6, desc[UR38][R6.64] ;  /* 0x0000002606067981 */ /* 0x001ea4000c1e1b00 */
[----:B--2---:R-:W-:-:S04]  /*1160*/  ISETP.NE.U32.AND P0, PT, R6, RZ, PT ;  /* 0x000000ff0600720c */ /* 0x004fc80003f05070 */
[----:B------:R-:W-:-:S13]  /*1170*/  ISETP.NE.AND.EX P0, PT, R7, RZ, PT, P0 ;  /* 0x000000ff0700720c */ /* 0x000fda0003f05300 */
[----:B------:R-:W-:Y:S05]  /*1180*/  @!P0 BRA `(.L_x_11) ;  /* 0x0000000000088947 */ /* 0x000fea0003800000 */
[----:B------:R0:W5:Y:S01]  /*1190*/  LD.E R88, desc[UR38][R6.64] ;  /* 0x0000002606587980 */ /* 0x000162000c101900 */
[----:B------:R-:W-:Y:S05]  /*11a0*/  BRA `(.L_x_12) ;  /* 0x0000000000247947 */ /* 0x000fea0003800000 */
.L_x_11:
[----:B------:R-:W-:Y:S02]  /*11b0*/  ULDC.64 UR4, c[0x0][0x590] ;  /* 0x0001640000047ab9 */ /* 0x000fe40000000a00 */
[----:B------:R-:W-:-:S04]  /*11c0*/  ISETP.NE.U32.AND P0, PT, RZ, UR4, PT ;  /* 0x00000004ff007c0c */ /* 0x000fc8000bf05070 */
[----:B------:R-:W-:-:S13]  /*11d0*/  ISETP.NE.AND.EX P0, PT, RZ, UR5, PT, P0 ;  /* 0x00000005ff007c0c */ /* 0x000fda000bf05300 */
[----:B------:R-:W-:Y:S05]  /*11e0*/  @!P0 BRA `(.L_x_13) ;  /* 0x00000000000c8947 */ /* 0x000fea0003800000 */
[----:B------:R-:W2:Y:S02]  /*11f0*/  LDC.64 R88, c[0x0][0x590] ;  /* 0x00016400ff587b82 */ /* 0x000ea40000000a00 */
[----:B--2---:R2:W5:Y:S01]  /*1200*/  LDG.E R88, desc[UR38][R88.64] ;  /* 0x0000002658587981 */ /* 0x004562000c1e1900 */
[----:B------:R-:W-:Y:S05]  /*1210*/  BRA `(.L_x_12) ;  /* 0x0000000000087947 */ /* 0x000fea0003800000 */
.L_x_13:
[----:B------:R-:W-:Y:S02]  /*1220*/  ULDC UR4, c[0x0][0x584] ;  /* 0x0001610000047ab9 */ /* 0x000fe40000000800 */
[----:B------:R-:W-:-:S07]  /*1230*/  IMAD.U32 R88, RZ, RZ, UR4 ;  /* 0x00000004ff587e24 */ /* 0x000fce000f8e00ff */
.L_x_12:
[----:B------:R-:W-:-:S13]  /*1240*/  LOP3.LUT P0, RZ, R0, 0xff, RZ, 0xc0, !PT ;  /* 0x000000ff00ff7812 */ /* 0x000fda000780c0ff */
[----:B------:R-:W-:Y:S05]  /*1250*/  @!P0 EXIT ;  /* 0x000000000000894d */ /* 0x000fea0003800000 */
[----:B------:R-:W3:Y:S01]  /*1260*/  LDC R90, c[0x0][0x658] ;  /* 0x00019600ff5a7b82 */ /* 0x000ee20000000800 */
[----:B------:R-:W-:Y:S01]  /*1270*/  LOP3.LUT R14, R14, 0x1, RZ, 0xc0, !PT ;  /* 0x000000010e0e7812 */ /* 0x000fe200078ec0ff */
[----:B------:R-:W-:Y:S01]  /*1280*/  ULDC.64 UR6, c[0x0][0x288] ;  /* 0x0000a20000067ab9 */ /* 0x000fe20000000a00 */
[----:B------:R-:W-:Y:S01]  /*1290*/  SHF.R.U32.HI R0, RZ, 0x2, R4 ;  /* 0x00000002ff007819 */ /* 0x000fe20000011604 */
[----:B------:R-:W-:Y:S01]  /*12a0*/  UIADD3 UR4, UR7, 0x1f, URZ ;  /* 0x0000001f07047890 */ /* 0x000fe2000fffe03f */
[----:B------:R-:W-:Y:S01]  /*12b0*/  SHF.R.U32.HI R5, RZ, 0x1, R5 ;  /* 0x00000001ff057819 */ /* 0x000fe20000011605 */
[----:B------:R-:W-:Y:S01]  /*12c0*/  IMAD.SHL.U32 R3, R14, 0x40, RZ ;  /* 0x000000400e037824 */ /* 0x000fe200078e00ff */
[----:B------:R-:W-:Y:S01]  /*12d0*/  LOP3.LUT R0, R0, 0x7, RZ, 0xc0, !PT ;  /* 0x0000000700007812 */ /* 0x000fe200078ec0ff */
[----:B------:R-:W-:Y:S01]  /*12e0*/  USHF.R.S32.HI UR5, URZ, 0x1f, UR4 ;  /* 0x0000001f3f057899 */ /* 0x000fe20008011404 */
[----:B------:R-:W-:Y:S01]  /*12f0*/  LOP3.LUT R5, R5, 0x30, RZ, 0xc0, !PT ;  /* 0x0000003005057812 */ /* 0x000fe200078ec0ff */
[----:B01----:R-:W-:Y:S01]  /*1300*/  IMAD.MOV.U32 R7, RZ, RZ, 0x1 ;  /* 0x00000001ff077424 */ /* 0x003fe200078e00ff */
[--C-:B------:R-:W-:Y:S01]  /*1310*/  LOP3.LUT R22, R3, 0x40, R0.reuse, 0xe2, !PT ;  /* 0x0000004003167812 */ /* 0x100fe200078ee200 */
[----:B------:R-:W-:Y:S01]  /*1320*/  ULEA.HI UR5, UR5, UR4, URZ, 0x5 ;  /* 0x0000000405057291 */ /* 0x000fe2000f8f283f */
[-C--:B------:R-:W-:Y:S01]  /*1330*/  IADD3 R3, RZ, -R5.reuse, -R0 ;  /* 0x80000005ff037210 */ /* 0x080fe20007ffe800 */
[----:B------:R-:W-:Y:S01]  /*1340*/  IMAD.U32 R6, RZ, RZ, UR6 ;  /* 0x00000006ff067e24 */ /* 0x000fe2000f8e00ff */
[----:B------:R-:W-:Y:S01]  /*1350*/  LOP3.LUT R22, R22, R5, RZ, 0xfc, !PT ;  /* 0x0000000516167212 */ /* 0x000fe200078efcff */
[----:B------:R-:W-:Y:S01]  /*1360*/  USHF.R.S32.HI UR43, URZ, 0x5, UR5 ;  /* 0x000000053f2b7899 */ /* 0x000fe20008011405 */
[----:B------:R-:W-:Y:S01]  /*1370*/  IMAD.MOV.U32 R5, RZ, RZ, -0x1 ;  /* 0xffffffffff057424 */ /* 0x000fe200078e00ff */
[----:B--2---:R-:W-:Y:S01]  /*1380*/  LOP3.LUT R89, R4, 0x3, RZ, 0xc0, !PT ;  /* 0x0000000304597812 */ /* 0x004fe200078ec0ff */
[----:B------:R-:W-:Y:S01]  /*1390*/  IMAD R3, R14, -0x40, R3 ;  /* 0xffffffc00e037824 */ /* 0x000fe200078e0203 */
[----:B------:R-:W-:Y:S01]  /*13a0*/  UISETP.LT.AND UP0, UPT, UR43, 0x1, UPT ;  /* 0x000000012b00788c */ /* 0x000fe2000bf01270 */
[C---:B------:R-:W-:Y:S01]  /*13b0*/  LOP3.LUT R92, R4.reuse, 0x80, RZ, 0xc0, !PT ;  /* 0x00000080045c7812 */ /* 0x040fe200078ec0ff */
[----:B------:R-:W-:Y:S01]  /*13c0*/  ULDC UR4, c[0x0][0x284] ;  /* 0x0000a10000047ab9 */ /* 0x000fe20000000800 */
[----:B------:R-:W-:Y:S01]  /*13d0*/  IMAD R89, R89, -0x2, R6 ;  /* 0xfffffffe59597824 */ /* 0x000fe200078e0206 */
[-C--:B---3--:R-:W-:Y:S01]  /*13e0*/  SHF.L.U32 R5, R5, R90.reuse, RZ ;  /* 0x0000005a05057219 */ /* 0x088fe200000006ff */
[----:B------:R-:W-:Y:S01]  /*13f0*/  USEL UR44, UR43, 0x1, UP0 ;  /* 0x000000012b2c7887 */ /* 0x000fe20008000000 */
[----:B------:R-:W-:Y:S01]  /*1400*/  SHF.L.U32 R90, R7, R90, RZ ;  /* 0x0000005a075a7219 */ /* 0x000fe200000006ff */
[----:B------:R-:W-:Y:S01]  /*1410*/  IMAD.SHL.U32 R91, R4, 0x2, RZ ;  /* 0x00000002045b7824 */ /* 0x000fe200078e00ff */
[----:B------:R-:W-:Y:S01]  /*1420*/  SHF.R.U32.HI R92, RZ, 0x7, R92 ;  /* 0x00000007ff5c7819 */ /* 0x000fe2000001165c */
[----:B------:R-:W-:Y:S01]  /*1430*/  VIADD R94, R3, UR4 ;  /* 0x00000004035e7c36 */ /* 0x000fe20008000000 */
[----:B------:R-:W-:Y:S01]  /*1440*/  LOP3.LUT R93, RZ, R5, RZ, 0x33, !PT ;  /* 0x00000005ff5d7212 */ /* 0x000fe200078e33ff */
[----:B------:R-:W-:Y:S01]  /*1450*/  IMAD.MOV.U32 R23, RZ, RZ, RZ ;  /* 0x000000ffff177224 */ /* 0x000fe200078e00ff */
[----:B------:R-:W-:Y:S01]  /*1460*/  UIADD3 UR44, UR43, -UR44, URZ ;  /* 0x8000002c2b2c7290 */ /* 0x000fe2000fffe03f */
[----:B------:R-:W-:Y:S01]  /*1470*/  UMOV UR40, URZ ;  /* 0x0000003f00287c82 */ /* 0x000fe20008000000 */
[----:B------:R-:W-:-:S10]  /*1480*/  UMOV UR41, URZ ;  /* 0x0000003f00297c82 */ /* 0x000fd40008000000 */
.L_x_163:
[----:B0-----:R-:W0:Y:S01]  /*1490*/  SHFL.IDX PT, R0, R92, RZ, 0x1f ;  /* 0x00001fff5c007589 */ /* 0x001e2200000e0000 */
[----:B-1----:R-:W1:Y:S01]  /*14a0*/  S2UR UR7, SR_CgaCtaId ;  /* 0x00000000000779c3 */ /* 0x002e620000008800 */
[----:B------:R-:W-:Y:S01]  /*14b0*/  UMOV UR6, 0x400 ;  /* 0x0000040000067882 */ /* 0x000fe20000000000 */
[----:B0-----:R-:W-:Y:S01]  /*14c0*/  R2UR UR4, R0 ;  /* 0x00000000000472ca */ /* 0x001fe200000e0000 */
[----:B-1----:R-:W-:-:S12]  /*14d0*/  ULEA UR6, UR7, UR6, 0x18 ;  /* 0x0000000607067291 */ /* 0x002fd8000f8ec03f */
[----:B------:R-:W-:-:S04]  /*14e0*/  ULEA.HI UR5, UR4, UR4, URZ, 0x1 ;  /* 0x0000000404057291 */ /* 0x000fc8000f8f083f */
[----:B------:R-:W-:-:S04]  /*14f0*/  ULOP3.LUT UR5, UR5, 0x1ffffe, URZ, 0xc0, !UPT ;  /* 0x001ffffe05057892 */ /* 0x000fc8000f8ec03f */
[----:B------:R-:W-:-:S03]  /*1500*/  UIADD3 UR5, UR4, -UR5, URZ ;  /* 0x8000000504057290 */ /* 0x000fc6000fffe03f */
[----:B------:R-:W-:Y:S01]  /*1510*/  ULDC UR4, c[0x0][0x28c] ;  /* 0x0000a30000047ab9 */ /* 0x000fe20000000800 */
[----:B------:R-:W-:Y:S01]  /*1520*/  ULEA UR5, UR5, UR6, 0xb ;  /* 0x0000000605057291 */ /* 0x000fe2000f8e583f */
[----:B------:R-:W-:-:S03]  /*1530*/  ISETP.LT.AND P0, PT, RZ, UR4, PT ;  /* 0x00000004ff007c0c */ /* 0x000fc6000bf01270 */
[----:B------:R-:W-:-:S04]  /*1540*/  UIADD3 UR5, UR5, 0x280, URZ ;  /* 0x0000028005057890 */ /* 0x000fc8000fffe03f */
[----:B------:R-:W-:-:S04]  /*1550*/  USHF.R.U32.HI UR5, URZ, 0x4, UR5 ;  /* 0x000000043f057899 */ /* 0x000fc80008011605 */
[----:B------:R-:W-:-:S04]  /*1560*/  ULOP3.LUT UR5, UR5, 0x3fff, URZ, 0xc0, !UPT ;  /* 0x00003fff05057892 */ /* 0x000fc8000f8ec03f */
[----:B------:R-:W-:Y:S01]  /*1570*/  ULOP3.LUT UR45, UR5, 0x10000, URZ, 0xfc, !UPT ;  /* 0x00010000052d7892 */ /* 0x000fe2000f8efc3f */
[----:B----4-:R-:W-:Y:S11]  /*1580*/  @P0 BRA `(.L_x_14) ;  /* 0x0000000000400947 */ /* 0x010ff60003800000 */
[----:B------:R-:W-:Y:S01]  /*1590*/  MOV R0, 0x0 ;  /* 0x0000000000007802 */ /* 0x000fe20000000f00 */
[----:B------:R-:W-:Y:S01]  /*15a0*/  ULDC.64 UR4, c[0x4][0x68] ;  /* 0x01001a0000047ab9 */ /* 0x000fe20000000a00 */
[----:B------:R-:W-:Y:S01]  /*15b0*/  ULDC.64 UR6, c[0x4][0x8] ;  /* 0x0100020000067ab9 */ /* 0x000fe20000000a00 */
[----:B------:R-:W-:Y:S01]  /*15c0*/  IMAD.U32 R4, RZ, RZ, UR4 ;  /* 0x00000004ff047e24 */ /* 0x000fe2000f8e00ff */
[----:B------:R0:W1:Y:S01]  /*15d0*/  LDC.64 R14, c[0x4][R0] ;  /* 0x01000000000e7b82 */ /* 0x0000620000000a00 */
[----:B------:R-:W-:Y:S01]  /*15e0*/  IMAD.U32 R5, RZ, RZ, UR5 ;  /* 0x00000005ff057e24 */ /* 0x000fe2000f8e00ff */
[----:B------:R-:W-:Y:S01]  /*15f0*/  ULDC.64 UR4, c[0x4][0x70] ;  /* 0x01001c0000047ab9 */ /* 0x000fe20000000a00 */
[----:B------:R-:W-:Y:S02]  /*1600*/  IMAD.U32 R10, RZ, RZ, UR6 ;  /* 0x00000006ff0a7e24 */ /* 0x000fe4000f8e00ff */
[----:B------:R-:W-:Y:S02]  /*1610*/  IMAD.U32 R6, RZ, RZ, UR4 ;  /* 0x00000004ff067e24 */ /* 0x000fe4000f8e00ff */
[----:B------:R-:W-:-:S02]  /*1620*/  IMAD.U32 R7, RZ, RZ, UR5 ;  /* 0x00000005ff077e24 */ /* 0x000fc4000f8e00ff */
[----:B------:R-:W-:Y:S02]  /*1630*/  IMAD.U32 R11, RZ, RZ, UR7 ;  /* 0x00000007ff0b7e24 */ /* 0x000fe4000f8e00ff */
[----:B------:R-:W-:Y:S02]  /*1640*/  IMAD.MOV.U32 R8, RZ, RZ, 0x1e1 ;  /* 0x000001e1ff087424 */ /* 0x000fe400078e00ff */
[----:B------:R-:W-:Y:S02]  /*1650*/  IMAD.MOV.U32 R12, RZ, RZ, 0x1 ;  /* 0x00000001ff0c7424 */ /* 0x000fe400078e00ff */
[----:B0-----:R-:W-:-:S07]  /*1660*/  IMAD.MOV.U32 R13, RZ, RZ, RZ ;  /* 0x000000ffff0d7224 */ /* 0x001fce00078e00ff */
[----:B------:R-:W-:-:S07]  /*1670*/  LEPC R20, `(.L_x_14) ;  /* 0x000000001014794e */ /* 0x000fce0000000000 */
[----:B-1---5:R-:W-:Y:S05]  /*1680*/  CALL.ABS.NOINC R14 ;  /* 0x000000000e007343 */ /* 0x022fea0003c00000 */
.L_x_14:
[----:B------:R-:W-:-:S04]  /*1690*/  LOP3.LUT R0, R18, 0x1, RZ, 0xfc, !PT ;  /* 0x0000000112007812 */ /* 0x000fc800078efcff */
[----:B------:R-:W-:-:S13]  /*16a0*/  ISETP.NE.AND P0, PT, R0, 0x3, PT ;  /* 0x000000030000780c */ /* 0x000fda0003f05270 */
[----:B------:R-:W-:Y:S05]  /*16b0*/  @!P0 BRA `(.L_x_15) ;  /* 0x0000000000048947 */ /* 0x000fea0003800000 */
[----:B------:R-:W-:Y:S01]  /*16c0*/  BPT.TRAP 0x1 ;  /* 0x000000040000795c */ /* 0x000fe20000300000 */
.L_x_15:
[----:B------:R-:W0:Y:S01]  /*16d0*/  S2UR UR5, SR_CgaCtaId ;  /* 0x00000000000579c3 */ /* 0x000e220000008800 */
[----:B------:R-:W-:Y:S01]  /*16e0*/  UMOV UR4, 0x400 ;  /* 0x0000040000047882 */ /* 0x000fe20000000000 */
[----:B------:R-:W-:Y:S02]  /*16f0*/  IMAD.U32 R0, RZ, RZ, UR40 ;  /* 0x00000028ff007e24 */ /* 0x000fe4000f8e00ff */
[----:B------:R-:W-:-:S03]  /*1700*/  IMAD.U32 R3, RZ, RZ, UR41 ;  /* 0x00000029ff037e24 */ /* 0x000fc6000f8e00ff */
[----:B------:R-:W-:Y:S01]  /*1710*/  SHF.L.U32 R0, R0, 0x1f, RZ ;  /* 0x0000001f00007819 */ /* 0x000fe200000006ff */
[----:B0-----:R-:W-:-:S06]  /*1720*/  ULEA UR4, UR5, UR4, 0x18 ;  /* 0x0000000405047291 */ /* 0x001fcc000f8ec03f */
[----:B------:R-:W-:-:S04]  /*1730*/  IMAD.U32 R6, RZ, RZ, UR4 ;  /* 0x00000004ff067e24 */ /* 0x000fc8000f8e00ff */
[----:B------:R-:W-:-:S04]  /*1740*/  IMAD R3, R3, 0x8, R6 ;  /* 0x0000000803037824 */ /* 0x000fc800078e0206 */
[----:B------:R0:W1:Y:S01]  /*1750*/  SYNCS.PHASECHK.TRANS64.TRYWAIT P1, [R3+URZ], R0 ;  /* 0x00000000030075a7 */ /* 0x000062000802017f */
[----:B------:R-:W-:Y:S05]  /*1760*/  @!P0 BRA `(.L_x_16) ;  /* 0x0000000000048947 */ /* 0x000fea0003800000 */
[----:B------:R-:W-:Y:S01]  /*1770*/  BPT.TRAP 0x1 ;  /* 0x000000040000795c */ /* 0x000fe20000300000 */
.L_x_16:
[----:B------:R-:W-:-:S05]  /*1780*/  IMAD.U32 R4, RZ, RZ, UR44 ;  /* 0x0000002cff047e24 */ /* 0x000fca000f8e00ff */
[----:B------:R-:W-:Y:S01]  /*1790*/  ISETP.GE.AND P2, PT, R4, 0x1, PT ;  /* 0x000000010400780c */ /* 0x000fe20003f46270 */
[----:B-1----:R-:W-:-:S12]  /*17a0*/  @P1 BRA `(.L_x_17) ;  /* 0x0000000000081947 */ /* 0x002fd80003800000 */
[----:B------:R-:W1:Y:S02]  /*17b0*/  SYNCS.PHASECHK.TRANS64.TRYWAIT P1, [R3+URZ], R0 ;  /* 0x00000000030075a7 */ /* 0x000e64000802017f */
[----:B-1----:R-:W-:Y:S05]  /*17c0*/  @!P1 BRA `(.L_x_18) ;  /* 0x0000006000a49947 */ /* 0x002fea0003800000 */
.L_x_17:
[----:B------:R-:W-:Y:S05]  /*17d0*/  WARPSYNC.ALL ;  /* 0x0000000000007948 */ /* 0x000fea0003800000 */
[----:B------:R-:W-:Y:S01]  /*17e0*/  R2UR UR4, R6 ;  /* 0x00000000060472ca */ /* 0x000fe200000e0000 */
[----:B------:R-:W-:Y:S01]  /*17f0*/  WARPGROUP.ARRIVE ;  /* 0x00000000000079c5 */ /* 0x000fe20000000000 */
[----:B------:R-:W-:Y:S01]  /*1800*/  UMOV UR5, 0xc0000010 ;  /* 0xc000001000057882 */ /* 0x000fe20000000000 */
[----:B------:R-:W-:-:S10]  /*1810*/  UMOV UR7, 0xc0000010 ;  /* 0xc000001000077882 */ /* 0x000fd40000000000 */
[----:B------:R-:W-:-:S04]  /*1820*/  UIADD3 UR4, UR4, 0x1c280, URZ ;  /* 0x0001c28004047890 */ /* 0x000fc8000fffe03f */
[----:B------:R-:W-:-:S04]  /*1830*/  USHF.R.U32.HI UR4, URZ, 0x4, UR4 ;  /* 0x000000043f047899 */ /* 0x000fc80008011604 */
[----:B------:R-:W-:-:S04]  /*1840*/  ULOP3.LUT UR4, UR4, 0x3fff, URZ, 0xc0, !UPT ;  /* 0x00003fff04047892 */ /* 0x000fc8000f8ec03f */
[----:B------:R-:W-:Y:S02]  /*1850*/  ULOP3.LUT UR9, UR4, 0x10000, URZ, 0xfc, !UPT ;  /* 0x0001000004097892 */ /* 0x000fe4000f8efc3f */
[----:B------:R-:W-:Y:S02]  /*1860*/  ULEA UR4, UR41, UR45, 0x8 ;  /* 0x0000002d29047291 */ /* 0x000fe4000f8e403f */
[----:B------:R-:W-:-:S09]  /*1870*/  ULEA UR6, UR41, UR9, 0x8 ;  /* 0x0000000929067291 */ /* 0x000fd2000f8e403f */
[----:B------:R-:W-:Y:S03]  /*1880*/  IGMMA.64x128x32.S8.S8 R24, gdesc[UR4], RZ, !UPT, gsb0 ;  /* 0x03600000041879f1 */ /* 0x000fe6000c0410ff */
[----:B------:R-:W-:Y:S02]  /*1890*/  WARPGROUP.DEPBAR.LE gsb0, 0x0 ;  /* 0x00008000000079c5 */ /* 0x000fe40000010000 */
[----:B------:R-:W-:Y:S05]  /*18a0*/  @!P2 BRA `(.L_x_19) ;  /* 0x0000000000c8a947 */ /* 0x000fea0003800000 */
[----:B------:R-:W-:Y:S01]  /*18b0*/  UIADD3 UR4, UR41, 0x1, URZ ;  /* 0x0000000129047890 */ /* 0x000fe2000fffe03f */
[----:B01----:R-:W-:Y:S02]  /*18c0*/  IMAD.U32 R0, RZ, RZ, UR44 ;  /* 0x0000002cff007e24 */ /* 0x003fe4000f8e00ff */
[----:B------:R-:W-:Y:S01]  /*18d0*/  IMAD.U32 R3, RZ, RZ, UR41 ;  /* 0x00000029ff037e24 */ /* 0x000fe2000f8e00ff */
[----:B------:R-:W-:-:S04]  /*18e0*/  UISETP.NE.AND UP0, UPT, UR4, 0x1c, UPT ;  /* 0x0000001c0400788c */ /* 0x000fc8000bf05270 */
[----:B------:R-:W-:Y:S02]  /*18f0*/  USEL UR5, URZ, 0x1, UP0 ;  /* 0x000000013f057887 */ /* 0x000fe40008000000 */
[----:B------:R-:W-:Y:S02]  /*1900*/  USEL UR8, UR4, URZ, UP0 ;  /* 0x0000003f04087287 */ /* 0x000fe40008000000 */
[----:B------:R-:W-:-:S06]  /*1910*/  ULOP3.LUT UR5, UR40, UR5, URZ, 0x3c, !UPT ;  /* 0x0000000528057292 */ /* 0x000fcc000f8e3c3f */
[----:B------:R-:W-:-:S07]  /*1920*/  IMAD.U32 R7, RZ, RZ, UR5 ;  /* 0x00000005ff077e24 */ /* 0x000fce000f8e00ff */
.L_x_26:
[----:B0-----:R-:W-:Y:S05]  /*1930*/  @!P0 BRA `(.L_x_20) ;  /* 0x0000000000048947 */ /* 0x001fea0003800000 */
[----:B------:R-:W-:Y:S01]  /*1940*/  BPT.TRAP 0x1 ;  /* 0x000000040000795c */ /* 0x000fe20000300000 */
.L_x_20:
[----:B------:R-:W0:Y:S01]  /*1950*/  S2UR UR5, SR_CgaCtaId ;  /* 0x00000000000579c3 */ /* 0x000e220000008800 */
[----:B------:R-:W-:Y:S01]  /*1960*/  UMOV UR4, 0x400 ;  /* 0x0000040000047882 */ /* 0x000fe20000000000 */
[----:B------:R-:W-:Y:S01]  /*1970*/  IMAD.U32 R5, RZ, RZ, UR8 ;  /* 0x00000008ff057e24 */ /* 0x000fe2000f8e00ff */
[----:B------:R-:W-:Y:S01]  /*1980*/  SHF.L.U32 R4, R7, 0x1f, RZ ;  /* 0x0000001f07047819 */ /* 0x000fe200000006ff */
[----:B0-----:R-:W-:-:S06]  /*1990*/  ULEA UR4, UR5, UR4, 0x18 ;  /* 0x0000000405047291 */ /* 0x001fcc000f8ec03f */
[----:B------:R-:W-:-:S04]  /*19a0*/  IMAD.U32 R6, RZ, RZ, UR4 ;  /* 0x00000004ff067e24 */ /* 0x000fc8000f8e00ff */
[----:B------:R-:W-:-:S04]  /*19b0*/  IMAD R5, R5, 0x8, R6 ;  /* 0x0000000805057824 */ /* 0x000fc800078e0206 */
[----:B------:R0:W1:Y:S01]  /*19c0*/  SYNCS.PHASECHK.TRANS64.TRYWAIT P1, [R5+URZ], R4 ;  /* 0x00000004050075a7 */ /* 0x000062000802017f */
[----:B------:R-:W-:Y:S05]  /*19d0*/  @!P0 BRA `(.L_x_21) ;  /* 0x0000000000048947 */ /* 0x000fea0003800000 */
[----:B------:R-:W-:Y:S01]  /*19e0*/  BPT.TRAP 0x1 ;  /* 0x000000040000795c */ /* 0x000fe20000300000 */
.L_x_21:
[----:B-1----:R-:W-:Y:S05]  /*19f0*/  @P1 BRA `(.L_x_22) ;  /* 0x0000000000081947 */ /* 0x002fea0003800000 */
[----:B------:R-:W1:Y:S02]  /*1a00*/  SYNCS.PHASECHK.TRANS64.TRYWAIT P1, [R5+URZ], R4 ;  /* 0x00000004050075a7 */ /* 0x000e64000802017f */
[----:B-1----:R-:W-:Y:S05]  /*1a10*/  @!P1 BRA `(.L_x_23) ;  /* 0x0000006000249947 */ /* 0x002fea0003800000 */
.L_x_22:
[----:B------:R-:W-:Y:S01]  /*1a20*/  ULEA UR4, UR8, UR45, 0x8 ;  /* 0x0000002d08047291 */ /* 0x000fe2000f8e403f */
[----:B------:R-:W-:Y:S01]  /*1a30*/  WARPGROUP.ARRIVE ;  /* 0x00000000000079c5 */ /* 0x000fe20000000000 */
[----:B------:R-:W-:Y:S01]  /*1a40*/  ULEA UR6, UR8, UR9, 0x8 ;  /* 0x0000000908067291 */ /* 0x000fe2000f8e403f */
[----:B------:R-:W-:Y:S01]  /*1a50*/  UMOV UR5, 0xc0000010 ;  /* 0xc000001000057882 */ /* 0x000fe20000000000 */
[----:B------:R-:W-:-:S07]  /*1a60*/  UMOV UR7, 0xc0000010 ;  /* 0xc000001000077882 */ /* 0x000fce0000000000 */
[----:B------:R-:W-:Y:S03]  /*1a70*/  IGMMA.64x128x32.S8.S8 R24, gdesc[UR4], R24, gsb0 ;  /* 0x03600000041879f1 */ /* 0x000fe60008041018 */
[----:B------:R-:W-:Y:S02]  /*1a80*/  WARPGROUP.DEPBAR.LE gsb0, 0x0 ;  /* 0x00008000000079c5 */ /* 0x000fe40000010000 */
[----:B------:R-:W-:Y:S05]  /*1a90*/  @!P0 BRA `(.L_x_24) ;  /* 0x0000000000048947 */ /* 0x000fea0003800000 */
[----:B------:R-:W-:Y:S01]  /*1aa0*/  BPT.TRAP 0x1 ;  /* 0x000000040000795c */ /* 0x000fe20000300000 */
.L_x_24:
[----:B01----:R-:W-:Y:S01]  /*1ab0*/  IMAD R4, R3, 0x8, R6 ;  /* 0x0000000803047824 */ /* 0x003fe200078e0206 */
[----:B------:R-:W-:-:S03]  /*1ac0*/  ISETP.GT.U32.AND P1, PT, R18, 0x1, PT ;  /* 0x000000011200780c */ /* 0x000fc60003f24070 */
[----:B------:R-:W-:-:S05]  /*1ad0*/  VIADD R4, R4, 0xe0 ;  /* 0x000000e004047836 */ /* 0x000fca0000000000 */
[----:B------:R-:W-:-:S04]  /*1ae0*/  PRMT R4, RZ, 0x654, R4 ;  /* 0x00000654ff047816 */ /* 0x000fc80000000004 */
[----:B------:R0:W-:Y:S01]  /*1af0*/  SYNCS.ARRIVE.TRANS64.RED.A1T0 RZ, [R4+URZ], RZ ;  /* 0x000000ff04ff79a7 */ /* 0x0001e2000810043f */
[----:B------:R-:W-:Y:S05]  /*1b00*/  @P1 BRA `(.L_x_25) ;  /* 0x0000000000041947 */ /* 0x000fea0003800000 */
[----:B------:R-:W-:Y:S01]  /*1b10*/  BPT.TRAP 0x1 ;  /* 0x000000040000795c */ /* 0x000fe20000300000 */
.L_x_25:
[----:B------:R-:W-:Y:S01]  /*1b20*/  UIADD3 UR8, UR8, 0x1, URZ ;  /* 0x0000000108087890 */ /* 0x000fe2000fffe03f */
[C---:B------:R-:W-:Y:S01]  /*1b30*/  ISETP.GT.AND P2, PT, R0.reuse, 0x1, PT ;  /* 0x000000010000780c */ /* 0x040fe20003f44270 */
[----:B------:R-:W-:Y:S02]  /*1b40*/  VIADD R3, R3, 0x1 ;  /* 0x0000000103037836 */ /* 0x000fe40000000000 */
[----:B------:R-:W-:Y:S01]  /*1b50*/  UISETP.NE.AND UP0, UPT, UR8, 0x1c, UPT ;  /* 0x0000001c0800788c */ /* 0x000fe2000bf05270 */
[----:B------:R-:W-:Y:S02]  /*1b60*/  VIADD R0, R0, 0xffffffff ;  /* 0xffffffff00007836 */ /* 0x000fe40000000000 */
[C---:B------:R-:W-:Y:S01]  /*1b70*/  ISETP.NE.AND P1, PT, R3.reuse, 0x1c, PT ;  /* 0x0000001c0300780c */ /* 0x040fe20003f25270 */
[----:B------:R-:W-:Y:S02]  /*1b80*/  USEL UR4, URZ, 0x1, UP0 ;  /* 0x000000013f047887 */ /* 0x000fe40008000000 */
[----:B------:R-:W-:Y:S01]  /*1b90*/  USEL UR8, UR8, URZ, UP0 ;  /* 0x0000003f08087287 */ /* 0x000fe20008000000 */
[----:B------:R-:W-:-:S03]  /*1ba0*/  SEL R3, R3, RZ, P1 ;  /* 0x000000ff03037207 */ /* 0x000fc60000800000 */
[----:B------:R-:W-:Y:S01]  /*1bb0*/  LOP3.LUT R7, R7, UR4, RZ, 0x3c, !PT ;  /* 0x0000000407077c12 */ /* 0x000fe2000f8e3cff */
[----:B------:R-:W-:Y:S07]  /*1bc0*/  @P2 BRA `(.L_x_26) ;  /* 0xfffffffc00582947 */ /* 0x000fee000383ffff */
.L_x_19:
[----:B01----:R-:W0:Y:S02]  /*1bd0*/  LDC R0, c[0x0][0x28c] ;  /* 0x0000a300ff007b82 */ /* 0x003e240000000800 */
[----:B0-----:R-:W-:-:S13]  /*1be0*/  ISETP.GE.AND P1, PT, R0, 0x1, PT ;  /* 0x000000010000780c */ /* 0x001fda0003f26270 */
[----:B------:R-:W-:Y:S05]  /*1bf0*/  @!P1 BRA `(.L_x_27) ;  /* 0x0000000000389947 */ /* 0x000fea0003800000 */
[----:B------:R-:W-:Y:S05]  /*1c00*/  @!P0 BRA `(.L_x_28) ;  /* 0x0000000000048947 */ /* 0x000fea0003800000 */
[----:B------:R-:W-:Y:S01]  /*1c10*/  BPT.TRAP 0x1 ;  /* 0x000000040000795c */ /* 0x000fe20000300000 */
.L_x_28:
[----:B------:R-:W-:Y:S01]  /*1c20*/  UIADD3 UR6, UR44, UR41, URZ ;  /* 0x000000292c067290 */ /* 0x000fe2000fffe03f */
[----:B------:R-:W-:-:S03]  /*1c30*/  ISETP.GT.U32.AND P0, PT, R18, 0x1, PT ;  /* 0x000000011200780c */ /* 0x000fc60003f04070 */
[----:B------:R-:W-:-:S04]  /*1c40*/  USHF.R.U32.HI UR4, URZ, 0x2, UR6 ;  /* 0x000000023f047899 */ /* 0x000fc80008011606 */
[----:B------:R-:W-:-:S04]  /*1c50*/  UIMAD.WIDE.U32 UR4, UR4, 0x24924925, URZ ;  /* 0x24924925040478a5 */ /* 0x000fc8000f8e003f */
[----:B------:R-:W-:-:S06]  /*1c60*/  UIMAD UR4, UR5, -0x1c, UR6 ;  /* 0xffffffe4050478a4 */ /* 0x000fcc000f8e0206 */
[----:B------:R-:W-:-:S04]  /*1c70*/  IMAD.U32 R3, RZ, RZ, UR4 ;  /* 0x00000004ff037e24 */ /* 0x000fc8000f8e00ff */
[----:B------:R-:W-:-:S04]  /*1c80*/  IMAD R0, R3, 0x8, R6 ;  /* 0x0000000803007824 */ /* 0x000fc800078e0206 */
[----:B------:R-:W-:-:S05]  /*1c90*/  VIADD R0, R0, 0xe0 ;  /* 0x000000e000007836 */ /* 0x000fca0000000000 */
[----:B------:R-:W-:-:S04]  /*1ca0*/  PRMT R0, RZ, 0x654, R0 ;  /* 0x00000654ff007816 */ /* 0x000fc80000000000 */
[----:B------:R0:W-:Y:S01]  /*1cb0*/  SYNCS.ARRIVE.TRANS64.RED.A1T0 RZ, [R0+URZ], RZ ;  /* 0x000000ff00ff79a7 */ /* 0x0001e2000810043f */
[----:B------:R-:W-:Y:S05]  /*1cc0*/  @P0 BRA `(.L_x_27) ;  /* 0x0000000000040947 */ /* 0x000fea0003800000 */
[----:B------:R-:W-:Y:S01]  /*1cd0*/  BPT.TRAP 0x1 ;  /* 0x000000040000795c */ /* 0x000fe20000300000 */
.L_x_27:
[----:B------:R-:W-:Y:S01]  /*1ce0*/  IMAD.SHL.U32 R98, R98, 0x80, RZ ;  /* 0x0000008062627824 */ /* 0x000fe200078e00ff */
[----:B------:R-:W-:Y:S01]  /*1cf0*/  UIADD3 UR41, UR43, UR41, URZ ;  /* 0x000000292b297290 */ /* 0x000fe2000fffe03f */
[----:B------:R-:W-:Y:S01]  /*1d00*/  IMAD.SHL.U32 R3, R97, 0x80, RZ ;  /* 0x0000008061037824 */ /* 0x000fe200078e00ff */
[----:B------:R-:W-:Y:S01]  /*1d10*/  ULDC UR5, c[0x0][0x288] ;  /* 0x0000a20000057ab9 */ /* 0x000fe20000000800 */
[----:B------:R-:W-:Y:S01]  /*1d20*/  ULDC UR7, c[0x0][0x284] ;  /* 0x0000a10000077ab9 */ /* 0x000fe20000000800 */
[----:B------:R-:W-:Y:S01]  /*1d30*/  UISETP.GT.U32.AND UP0, UPT, UR41, 0x1b, UPT ;  /* 0x0000001b2900788c */ /* 0x000fe2000bf04070 */
[C---:B------:R-:W-:Y:S01]  /*1d40*/  ISETP.GE.AND P0, PT, R98.reuse, UR5, PT ;  /* 0x0000000562007c0c */ /* 0x040fe2000bf06270 */
[----:B------:R-:W-:Y:S01]  /*1d50*/  UISETP.GE.U32.AND UP1, UPT, UR43, 0x1c, UPT ;  /* 0x0000001c2b00788c */ /* 0x000fe2000bf26070 */
[----:B------:R-:W-:Y:S01]  /*1d60*/  SHF.R.S32.HI R12, RZ, 0x1f, R96 ;  /* 0x0000001fff0c7819 */ /* 0x000fe20000011460 */
[----:B------:R-:W-:Y:S01]  /*1d70*/  UISETP.LT.U32.AND UP0, UPT, UR43, 0x1c, UP0 ;  /* 0x0000001c2b00788c */ /* 0x000fe20008701070 */
[----:B------:R-:W-:Y:S01]  /*1d80*/  ISETP.GE.OR P0, PT, R3, UR7, P0 ;  /* 0x0000000703007c0c */ /* 0x000fe20008706670 */
[----:B------:R-:W-:Y:S01]  /*1d90*/  ULDC.64 UR8, c[0x0][0x5d0] ;  /* 0x0001740000087ab9 */ /* 0x000fe20000000a00 */
[----:B------:R-:W-:Y:S01]  /*1da0*/  LOP3.LUT R8, R98, 0x6, R91, 0xf8, !PT ;  /* 0x0000000662087812 */ /* 0x000fe200078ef85b */
[----:B------:R-:W-:Y:S01]  /*1db0*/  USHF.R.U32.HI UR4, URZ, 0x2, UR41 ;  /* 0x000000023f047899 */ /* 0x000fe20008011629 */
[----:B------:R-:W-:Y:S01]  /*1dc0*/  IMAD R5, R12, UR8, RZ ;  /* 0x000000080c057c24 */ /* 0x000fe2000f8e02ff */
[----:B------:R-:W-:Y:S01]  /*1dd0*/  USEL UR6, URZ, 0x1, !UP0 ;  /* 0x000000013f067887 */ /* 0x000fe2000c000000 */
[--C-:B------:R-:W-:Y:S01]  /*1de0*/  SHF.R.S32.HI R9, RZ, 0x1f, R8.reuse ;  /* 0x0000001fff097819 */ /* 0x100fe20000011408 */
[----:B------:R-:W-:Y:S01]  /*1df0*/  UIMAD.WIDE.U32 UR4, UR4, 0x24924925, URZ ;  /* 0x24924925040478a5 */ /* 0x000fe2000f8e003f */
[C---:B------:R-:W-:Y:S01]  /*1e00*/  IMAD R7, R96.reuse, UR9, R5 ;  /* 0x0000000960077c24 */ /* 0x040fe2000f8e0205 */
[----:B------:R-:W-:Y:S01]  /*1e10*/  ULOP3.LUT UR40, UR40, UR6, URZ, 0x3c, !UPT ;  /* 0x0000000628287292 */ /* 0x000fe2000f8e3c3f */
[----:B0-----:R-:W-:Y:S01]  /*1e20*/  IMAD.MOV.U32 R0, RZ, RZ, -0x1 ;  /* 0xffffffffff007424 */ /* 0x001fe200078e00ff */
[----:B------:R-:W-:Y:S01]  /*1e30*/  UIMAD UR41, UR5, -0x1c, UR41 ;  /* 0xffffffe4052978a4 */ /* 0x000fe2000f8e0229 */
[----:B------:R-:W-:Y:S01]  /*1e40*/  IMAD.WIDE.U32 R4, R96, UR8, R8 ;  /* 0x0000000860047c25 */ /* 0x000fe2000f8e0008 */
[----:B------:R-:W-:-:S03]  /*1e50*/  @UP1 ULOP3.LUT UR40, UR40, 0x1, UR5, 0x78, !UPT ;  /* 0x0000000128281892 */ /* 0x000fc6000f8e7805 */
[----:B------:R-:W-:Y:S01]  /*1e60*/  IMAD.IADD R5, R5, 0x1, R7 ;  /* 0x0000000105057824 */ /* 0x000fe200078e0207 */
[----:B------:R-:W-:Y:S08]  /*1e70*/  @P0 BRA `(.L_x_29) ;  /* 0x0000003000ac0947 */ /* 0x000ff00003800000 */
[----:B------:R-:W0:Y:S01]  /*1e80*/  LDC.64 R10, c[0x0][0x5c8] ;  /* 0x00017200ff0a7b82 */ /* 0x000e220000000a00 */
[----:B------:R-:W-:Y:S01]  /*1e90*/  IMAD.WIDE R14, R97, 0x80, R22 ;  /* 0x00000080610e7825 */ /* 0x000fe200078e0216 */
[----:B------:R-:W-:Y:S01]  /*1ea0*/  ULDC.64 UR4, c[0x0][0x5c0] ;  /* 0x0001700000047ab9 */ /* 0x000fe20000000a00 */
[----:B------:R-:W-:Y:S02]  /*1eb0*/  BSSY B0, `(.L_x_29) ;  /* 0x0000327000007945 */ /* 0x000fe40003800000 */
[----:B------:R-:W-:Y:S02]  /*1ec0*/  IMAD.IADD R102, R94, 0x1, -R3 ;  /* 0x000000015e667824 */ /* 0x000fe400078e0a03 */
[----:B------:R-:W-:Y:S02]  /*1ed0*/  IMAD.IADD R3, R89, 0x1, -R98 ;  /* 0x0000000159037824 */ /* 0x000fe400078e0a62 */
[-C--:B0-----:R-:W-:Y:S02]  /*1ee0*/  IMAD R6, R15, R10.reuse, RZ ;  /* 0x0000000a0f067224 */ /* 0x081fe400078e02ff */
[----:B------:R-:W-:-:S04]  /*1ef0*/  IMAD.WIDE.U32 R4, R14, R10, R4 ;  /* 0x0000000a0e047225 */ /* 0x000fc800078e0004 */
[----:B------:R-:W-:Y:S01]  /*1f00*/  IMAD R7, R14, R11, R6 ;  /* 0x0000000b0e077224 */ /* 0x000fe200078e0206 */
[----:B------:R-:W-:-:S03]  /*1f10*/  IADD3 R4, P0, R4, UR4, RZ ;  /* 0x0000000404047c10 */ /* 0x000fc6000ff1e0ff */
[----:B------:R-:W-:Y:S01]  /*1f20*/  IMAD.IADD R7, R5, 0x1, R7 ;  /* 0x0000000105077824 */ /* 0x000fe200078e0207 */
[----:B------:R-:W-:-:S04]  /*1f30*/  LEA R6, P1, R10, R4, 0x3 ;  /* 0x000000040a067211 */ /* 0x000fc800078218ff */
[----:B------:R-:W-:Y:S02]  /*1f40*/  IADD3.X R5, R7, UR5, RZ, P0, !PT ;  /* 0x0000000507057c10 */ /* 0x000fe400087fe4ff */
[----:B-----5:R-:W-:Y:S02]  /*1f50*/  ISETP.NE.AND P0, PT, R88, RZ, PT ;  /* 0x000000ff5800720c */ /* 0x020fe40003f05270 */
[----:B------:R-:W-:-:S11]  /*1f60*/  LEA.HI.X R7, R10, R5, R11, 0x3, P1 ;  /* 0x000000050a077211 */ /* 0x000fd600008f1c0b */
[----:B------:R-:W-:Y:S05]  /*1f70*/  @!P0 BRA `(.L_x_30) ;  /* 0x0000002400608947 */ /* 0x000fea0003800000 */
[----:B------:R-:W0:Y:S01]  /*1f80*/  LDC.64 R98, c[0x0][0x5b0] ;  /* 0x00016c00ff627b82 */ /* 0x000e220000000a00 */
[----:B------:R-:W-:Y:S01]  /*1f90*/  ULDC.64 UR4, c[0x0][0x5b8] ;  /* 0x00016e0000047ab9 */ /* 0x000fe20000000a00 */
[----:B------:R-:W-:Y:S01]  /*1fa0*/  ISETP.GE.AND P1, PT, R102, 0x1, PT ;  /* 0x000000016600780c */ /* 0x000fe20003f26270 */
[----:B------:R-:W-:Y:S01]  /*1fb0*/  IMAD R11, R12, UR4, RZ ;  /* 0x000000040c0b7c24 */ /* 0x000fe2000f8e02ff */
[----:B------:R-:W-:Y:S01]  /*1fc0*/  BSSY B1, `(.L_x_31) ;  /* 0x000000e000017945 */ /* 0x000fe20003800000 */
[C---:B------:R-:W-:Y:S01]  /*1fd0*/  IMAD.WIDE.U32 R20, R96.reuse, UR4, R8 ;  /* 0x0000000460147c25 */ /* 0x040fe2000f8e0008 */
[----:B------:R-:W-:Y:S02]  /*1fe0*/  ISETP.LT.OR P5, PT, R3, 0x1, !P1 ;  /* 0x000000010300780c */ /* 0x000fe40004fa1670 */
[----:B------:R-:W1:Y:S01]  /*1ff0*/  LDC.64 R100, c[0x0][0x5a8] ;  /* 0x00016a00ff647b82 */ /* 0x000e620000000a00 */
[----:B------:R-:W-:Y:S02]  /*2000*/  IMAD R11, R96, UR5, R11 ;  /* 0x00000005600b7c24 */ /* 0x000fe4000f8e020b */
[----:B------:R-:W-:-:S02]  /*2010*/  IMAD.MOV.U32 R12, RZ, RZ, R20 ;  /* 0x000000ffff0c7224 */ /* 0x000fc400078e0014 */
[----:B------:R-:W-:Y:S02]  /*2020*/  IMAD.IADD R13, R21, 0x1, R11 ;  /* 0x00000001150d7824 */ /* 0x000fe400078e020b */
[-C--:B0-----:R-:W-:Y:S02]  /*2030*/  IMAD R10, R15, R98.reuse, RZ ;  /* 0x000000620f0a7224 */ /* 0x081fe400078e02ff */
[----:B------:R-:W-:-:S04]  /*2040*/  IMAD.WIDE.U32 R8, R14, R98, R12 ;  /* 0x000000620e087225 */ /* 0x000fc800078e000c */
[----:B------:R-:W-:Y:S01]  /*2050*/  IMAD R97, R14, R99, R10 ;  /* 0x000000630e617224 */ /* 0x000fe200078e020a */
[----:B-1----:R-:W-:-:S04]  /*2060*/  IADD3 R8, P0, R8, R100, RZ ;  /* 0x0000006408087210 */ /* 0x002fc80007f1e0ff */
[----:B------:R-:W-:Y:S01]  /*2070*/  IADD3.X R9, R101, R9, R97, P0, !PT ;  /* 0x0000000965097210 */ /* 0x000fe200007fe461 */
[----:B------:R-:W-:Y:S08]  /*2080*/  @P5 BRA `(.L_x_32) ;  /* 0x0000000000045947 */ /* 0x000ff00003800000 */
[----:B------:R0:W5:Y:S02]  /*2090*/  LDG.E.U8 R95, desc[UR38][R8.64] ;  /* 0x00000026085f7981 */ /* 0x000164000c1e1100 */
.L_x_32:
[----:B------:R-:W-:Y:S05]  /*20a0*/  BSYNC B1 ;  /* 0x0000000000017941 */ /* 0x000fea0003800000 */
.L_x_31:
[----:B-----5:R-:W-:Y:S01]  /*20b0*/  LOP3.LUT R15, R95, 0xffff, RZ, 0xc0, !PT ;  /* 0x0000ffff5f0f7812 */ /* 0x020fe200078ec0ff */
[C---:B------:R-:W-:Y:S01]  /*20c0*/  IMAD.SHL.U32 R10, R98.reuse, 0x8, RZ ;  /* 0x00000008620a7824 */ /* 0x040fe200078e00ff */
[----:B------:R-:W-:Y:S01]  /*20d0*/  SHF.L.U64.HI R11, R98, 0x3, R99 ;  /* 0x00000003620b7819 */ /* 0x000fe20000010263 */
[----:B------:R-:W-:Y:S01]  /*20e0*/  BSSY B1, `(.L_x_33) ;  /* 0x000000e000017945 */ /* 0x000fe20003800000 */
[----:B------:R-:W-:Y:S02]  /*20f0*/  PRMT R15, R15, 0x8880, RZ ;  /* 0x000088800f0f7816 */ /* 0x000fe400000000ff */
[----:B------:R-:W-:Y:S01]  /*2100*/  ISETP.LT.OR P2, PT, R3, 0x2, !P1 ;  /* 0x000000020300780c */ /* 0x000fe20004f41670 */
[----:B------:R-:W-:Y:S01]  /*2110*/  IMAD.WIDE.U32 R10, R14, R98, R10 ;  /* 0x000000620e0a7225 */ /* 0x000fe200078e000a */
[----:B------:R-:W-:-:S03]  /*2120*/  ISETP.GE.AND P0, PT, R102, 0x9, PT ;  /* 0x000000096600780c */ /* 0x000fc60003f06270 */
[----:B------:R-:W-:Y:S01]  /*2130*/  IMAD R14, R15, R88, RZ ;  /* 0x000000580f0e7224 */ /* 0x000fe200078e02ff */
[----:B------:R-:W-:Y:S01]  /*2140*/  IADD3 R10, P3, P4, R20, R100, R10 ;  /* 0x00000064140a7210 */ /* 0x000fe20007c7e00a */
[----:B------:R-:W-:Y:S02]  /*2150*/  IMAD.IADD R20, R97, 0x1, R11 ;  /* 0x0000000161147824 */ /* 0x000fe400078e020b */
[----:B------:R-:W-:-:S05]  /*2160*/  @!P5 IMAD R15, R24, R19, R14 ;  /* 0x00000013180fd224 */ /* 0x000fca00078e020e */
[----:B------:R1:W-:Y:S01]  /*2170*/  @!P5 STG.E.U8 desc[UR38][R4.64], R15 ;  /* 0x0000000f0400d986 */ /* 0x0003e2000c101126 */
[----:B------:R-:W-:Y:S05]  /*2180*/  @P2 BRA `(.L_x_34) ;  /* 0x00000000000c2947 */ /* 0x000fea0003800000 */
[----:B------:R-:W1:Y:S02]  /*2190*/  LDG.E.U8 R95, desc[UR38][R8.64+0x1] ;  /* 0x00000126085f7981 */ /* 0x000e64000c1e1100 */
[----:B-1----:R-:W-:-:S05]  /*21a0*/  PRMT R15, R95, 0x8880, RZ ;  /* 0x000088805f0f7816 */ /* 0x002fca00000000ff */
[----:B------:R-:W-:-:S07]  /*21b0*/  IMAD R14, R15, R88, RZ ;  /* 0x000000580f0e7224 */ /* 0x000fce00078e02ff */
.L_x_34:
[----:B------:R-:W-:Y:S05]  /*21c0*/  BSYNC B1 ;  /* 0x0000000000017941 */ /* 0x000fea0003800000 */
.L_x_33:
[----:B------:R-:W-:Y:S01]  /*21d0*/  ISETP.LT.OR P5, PT, R3, 0x1, !P0 ;  /* 0x000000010300780c */ /* 0x000fe200047a1670 */
[----:B------:R-:W-:Y:S01]  /*21e0*/  @!P2 IMAD R25, R25, R19, R14 ;  /* 0x000000131919a224 */ /* 0x000fe200078e020e */
[----:B------:R-:W-:Y:S01]  /*21f0*/  BSSY B1, `(.L_x_35) ;  /* 0x000000a000017945 */ /* 0x000fe20003800000 */
[----:B------:R-:W-:Y:S02]  /*2200*/  IADD3.X R11, R13, R101, R20, P3, P4 ;  /* 0x000000650d0b7210 */ /* 0x000fe40001fe8414 */
[C---:B------:R-:W-:Y:S01]  /*2210*/  ISETP.LT.OR P3, PT, R3.reuse, 0x2, !P0 ;  /* 0x000000020300780c */ /* 0x040fe20004761670 */
[----:B------:R2:W-:Y:S01]  /*2220*/  @!P2 STG.E.U8 desc[UR38][R4.64+0x1], R25 ;  /* 0x000001190400a986 */ /* 0x0005e2000c101126 */
[C---:B------:R-:W-:Y:S02]  /*2230*/  ISETP.LT.OR P4, PT, R3.reuse, 0x9, !P1 ;  /* 0x000000090300780c */ /* 0x040fe40004f81670 */
[----:B------:R-:W-:-:S04]  /*2240*/  ISETP.LT.OR P2, PT, R3, 0xa, !P1 ;  /* 0x0000000a0300780c */ /* 0x000fc80004f41670 */
[----:B------:R-:W-:Y:S09]  /*2250*/  @P5 BRA `(.L_x_36) ;  /* 0x00000000000c5947 */ /* 0x000ff20003800000 */
[----:B------:R-:W3:Y:S02]  /*2260*/  LDG.E.U8 R95, desc[UR38][R10.64] ;  /* 0x000000260a5f7981 */ /* 0x000ee4000c1e1100 */
[----:B---3--:R-:W-:-:S05]  /*2270*/  PRMT R13, R95, 0x8880, RZ ;  /* 0x000088805f0d7816 */ /* 0x008fca00000000ff */
[----:B------:R-:W-:-:S07]  /*2280*/  IMAD R14, R13, R88, RZ ;  /* 0x000000580d0e7224 */ /* 0x000fce00078e02ff */
.L_x_36:
[----:B------:R-:W-:Y:S05]  /*2290*/  BSYNC B1 ;  /* 0x0000000000017941 */ /* 0x000fea0003800000 */
.L_x_35:
[----:B------:R-:W-:Y:S01]  /*22a0*/  @!P5 IMAD R13, R26, R19, R14 ;  /* 0x000000131a0dd224 */ /* 0x000fe200078e020e */
[----:B------:R-:W-:Y:S04]  /*22b0*/  BSSY B1, `(.L_x_37) ;  /* 0x0000006000017945 */ /* 0x000fe80003800000 */
[----:B------:R3:W-:Y:S01]  /*22c0*/  @!P5 STG.E.U8 desc[UR38][R6.64], R13 ;  /* 0x0000000d0600d986 */ /* 0x0007e2000c101126 */
[----:B------:R-:W-:Y:S05]  /*22d0*/  @P3 BRA `(.L_x_38) ;  /* 0x00000000000c3947 */ /* 0x000fea0003800000 */
[----:B------:R-:W3:Y:S02]  /*22e0*/  LDG.E.U8 R95, desc[UR38][R10.64+0x1] ;  /* 0x000001260a5f7981 */ /* 0x000ee4000c1e1100 */
[----:B---3--:R-:W-:-:S05]  /*22f0*/  PRMT R13, R95, 0x8880, RZ ;  /* 0x000088805f0d7816 */ /* 0x008fca00000000ff */
[----:B------:R-:W-:-:S07]  /*2300*/  IMAD R14, R13, R88, RZ ;  /* 0x000000580d0e7224 */ /* 0x000fce00078e02ff */
.L_x_38:
[----:B------:R-:W-:Y:S05]  /*2310*/  BSYNC B1 ;  /* 0x0000000000017941 */ /* 0x000fea0003800000 */
.L_x_37:
[----:B------:R-:W-:Y:S01]  /*2320*/  @!P3 IMAD R27, R27, R19, R14 ;  /* 0x000000131b1bb224 */ /* 0x000fe200078e020e */
[----:B------:R-:W-:Y:S04]  /*2330*/  BSSY B1, `(.L_x_39) ;  /* 0x0000006000017945 */ /* 0x000fe80003800000 */
[----:B------:R4:W-:Y:S01]  /*2340*/  @!P3 STG.E.U8 desc[UR38][R6.64+0x1], R27 ;  /* 0x0000011b0600b986 */ /* 0x0009e2000c101126 */
[----:B------:R-:W-:Y:S05]  /*2350*/  @P4 BRA `(.L_x_40) ;  /* 0x00000000000c4947 */ /* 0x000fea0003800000 */
[----:B------:R-:W3:Y:S02]  /*2360*/  LDG.E.U8 R95, desc[UR38][R8.64+0x8] ;  /* 0x00000826085f7981 */ /* 0x000ee4000c1e1100 */
[----:B---3--:R-:W-:-:S05]  /*2370*/  PRMT R13, R95, 0x8880, RZ ;  /* 0x000088805f0d7816 */ /* 0x008fca00000000ff */
[----:B------:R-:W-:-:S07]  /*2380*/  IMAD R14, R13, R88, RZ ;  /* 0x000000580d0e7224 */ /* 0x000fce00078e02ff */
.L_x_40:
[----:B------:R-:W-:Y:S05]  /*2390*/  BSYNC B1 ;  /* 0x0000000000017941 */ /* 0x000fea0003800000 */
.L_x_39:
[----:B---3--:R-:W-:Y:S01]  /*23a0*/  @!P4 IMAD R13, R28, R19, R14 ;  /* 0x000000131c0dc224 */ /* 0x008fe200078e020e */
[----:B------:R-:W-:Y:S04]  /*23b0*/  BSSY B1, `(.L_x_41) ;  /* 0x0000006000017945 */ /* 0x000fe80003800000 */
[----:B------:R3:W-:Y:S01]  /*23c0*/  @!P4 STG.E.U8 desc[UR38][R4.64+0x8], R13 ;  /* 0x0000080d0400c986 */ /* 0x0007e2000c101126 */
[----:B------:R-:W-:Y:S05]  /*23d0*/  @P2 BRA `(.L_x_42) ;  /* 0x00000000000c2947 */ /* 0x000fea0003800000 */
[----:B------:R-:W3:Y:S02]  /*23e0*/  LDG.E.U8 R95, desc[UR38][R8.64+0x9] ;  /* 0x00000926085f7981 */ /* 0x000ee4000c1e1100 */
[----:B---3--:R-:W-:-:S05]  /*23f0*/  PRMT R13, R95, 0x8880, RZ ;  /* 0x000088805f0d7816 */ /* 0x008fca00000000ff */
[----:B------:R-:W-:-:S07]  /*2400*/  IMAD R14, R13, R88, RZ ;  /* 0x000000580d0e7224 */ /* 0x000fce00078e02ff */
.L_x_42:
[----:B------:R-:W-:Y:S05]  /*2410*/  BSYNC B1 ;  /* 0x0000000000017941 */ /* 0x000fea0003800000 */
.L_x_41:
[----:B------:R-:W-:Y:S01]  /*2420*/  ISETP.LT.OR P4, PT, R3, 0x9, !P0 ;  /* 0x000000090300780c */ /* 0x000fe20004781670 */
[----:B------:R-:W-:Y:S01]  /*2430*/  @!P2 IMAD R29, R29, R19, R14 ;  /* 0x000000131d1da224 */ /* 0x000fe200078e020e */
[----:B------:R-:W-:Y:S01]  /*2440*/  BSSY B1, `(.L_x_43) ;  /* 0x0000009000017945 */ /* 0x000fe20003800000 */
[C---:B------:R-:W-:Y:S02]  /*2450*/  ISETP.LT.OR P3, PT, R3.reuse, 0xa, !P0 ;  /* 0x0000000a0300780c */ /* 0x040fe40004761670 */
[C---:B------:R-:W-:Y:S01]  /*2460*/  ISETP.LT.OR P5, PT, R3.reuse, 0x11, !P1 ;  /* 0x000000110300780c */ /* 0x040fe20004fa1670 */
[----:B------:R0:W-:Y:S01]  /*2470*/  @!P2 STG.E.U8 desc[UR38][R4.64+0x9], R29 ;  /* 0x0000091d0400a986 */ /* 0x0001e2000c101126 */
[----:B------:R-:W-:-:S06]  /*2480*/  ISETP.LT.OR P2, PT, R3, 0x12, !P1 ;  /* 0x000000120300780c */ /* 0x000fcc0004f41670 */
[----:B------:R-:W-:Y:S07]  /*2490*/  @P4 BRA `(.L_x_44) ;  /* 0x00000000000c4947 */ /* 0x000fee0003800000 */
[----:B------:R-:W3:Y:S02]  /*24a0*/  LDG.E.U8 R95, desc[UR38][R10.64+0x8] ;  /* 0x000008260a5f7981 */ /* 0x000ee4000c1e1100 */
[----:B---3--:R-:W-:-:S05]  /*24b0*/  PRMT R13, R95, 0x8880, RZ ;  /* 0x000088805f0d7816 */ /* 0x008fca00000000ff */
[----:B------:R-:W-:-:S07]  /*24c0*/  IMAD R14, R13, R88, RZ ;  /* 0x000000580d0e7224 */ /* 0x000fce00078e02ff */
.L_x_44:
[----:B------:R-:W-:Y:S05]  /*24d0*/  BSYNC B1 ;  /* 0x0000000000017941 */ /* 0x000fea0003800000 */
.L_x_43:
[----:B---3--:R-:W-:Y:S01]  /*24e0*/  @!P4 IMAD R13, R30, R19, R14 ;  /* 0x000000131e0dc224 */ /* 0x008fe200078e020e */
[----:B------:R-:W-:Y:S04]  /*24f0*/  BSSY B1, `(.L_x_45) ;  /* 0x0000006000017945 */ /* 0x000fe80003800000 */
[----:B------:R3:W-:Y:S01]  /*2500*/  @!P4 STG.E.U8 desc[UR38][R6.64+0x8], R13 ;  /* 0x0000080d0600c986 */ /* 0x0007e2000c101126 */
[----:B------:R-:W-:Y:S05]  /*2510*/  @P3 BRA `(.L_x_46) ;  /* 0x00000000000c3947 */ /* 0x000fea0003800000 */
[----:B------:R-:W3:Y:S02]  /*2520*/  LDG.E.U8 R95, desc[UR38][R10.64+0x9] ;  /* 0x000009260a5f7981 */ /* 0x000ee4000c1e1100 */
[----:B---3--:R-:W-:-:S05]  /*2530*/  PRMT R13, R95, 0x8880, RZ ;  /* 0x000088805f0d7816 */ /* 0x008fca00000000ff */
[----:B------:R-:W-:-:S07]  /*2540*/  IMAD R14, R13, R88, RZ ;  /* 0x000000580d0e7224 */ /* 0x000fce00078e02ff */
.L_x_46:
[----:B------:R-:W-:Y:S05]  /*2550*/  BSYNC B1 ;  /* 0x0000000000017941 */ /* 0x000fea0003800000 */
.L_x_45:
[----:B------:R-:W-:Y:S01]  /*2560*/  @!P3 IMAD R31, R31, R19, R14 ;  /* 0x000000131f1fb224 */ /* 0x000fe200078e020e */
[----:B------:R-:W-:Y:S04]  /*2570*/  BSSY B1, `(.L_x_47) ;  /* 0x0000006000017945 */ /* 0x000fe80003800000 */
[----:B------:R0:W-:Y:S01]  /*2580*/  @!P3 STG.E.U8 desc[UR38][R6.64+0x9], R31 ;  /* 0x0000091f0600b986 */ /* 0x0001e2000c101126 */
[----:B------:R-:W-:Y:S05]  /*2590*/  @P5 BRA `(.L_x_48) ;  /* 0x00000000000c5947 */ /* 0x000fea0003800000 */
[----:B------:R-:W3:Y:S02]  /*25a0*/  LDG.E.U8 R95, desc[UR38][R8.64+0x10] ;  /* 0x00001026085f7981 */ /* 0x000ee4000c1e1100 */
[----:B---3--:R-:W-:-:S05]  /*25b0*/  PRMT R13, R95, 0x8880, RZ ;  /* 0x000088805f0d7816 */ /* 0x008fca00000000ff */
[----:B------:R-:W-:-:S07]  /*25c0*/  IMAD R14, R13, R88, RZ ;  /* 0x000000580d0e7224 */ /* 0x000fce00078e02ff */
.L_x_48:
[----:B------:R-:W-:Y:S05]  /*25d0*/  BSYNC B1 ;  /* 0x0000000000017941 */ /* 0x000fea0003800000 */
.L_x_47:
[----:B---3--:R-:W-:Y:S01]  /*25e0*/  @!P5 IMAD R13, R32, R19, R14 ;  /* 0x00000013200dd224 */ /* 0x008fe200078e020e */
[----:B------:R-:W-:Y:S04]  /*25f0*/  BSSY B1, `(.L_x_49) ;  /* 0x0000006000017945 */ /* 0x000fe80003800000 */
[----:B------:R3:W-:Y:S01]  /*2600*/  @!P5 STG.E.U8 desc[UR38][R4.64+0x10], R13 ;  /* 0x0000100d0400d986 */ /* 0x0007e2000c101126 */
[----:B------:R-:W-:Y:S05]  /*2610*/  @P2 BRA `(.L_x_50) ;  /* 0x00000000000c2947 */ /* 0x000fea0003800000 */
[----:B------:R-:W3:Y:S02]  /*2620*/  LDG.E.U8 R95, desc[UR38][R8.64+0x11] ;  /* 0x00001126085f7981 */ /* 0x000ee4000c1e1100 */
[----:B---3--:R-:W-:-:S05]  /*2630*/  PRMT R13, R95, 0x8880, RZ ;  /* 0x000088805f0d7816 */ /* 0x008fca00000000ff */
[----:B------:R-:W-:-:S07]  /*2640*/  IMAD R14, R13, R88, RZ ;  /* 0x000000580d0e7224 */ /* 0x000fce00078e02ff */
.L_x_50:
[----:B------:R-:W-:Y:S05]  /*2650*/  BSYNC B1 ;  /* 0x0000000000017941 */ /* 0x000fea0003800000 */
.L_x_49:
        /* <DEDUP_REMOVED lines=11> */
.L_x_52:
[----:B------:R-:W-:Y:S05]  /*2710*/  BSYNC B1 ;  /* 0x0000000000017941 */ /* 0x000fea0003800000 */
.L_x_51:
[----:B---3--:R-:W-:Y:S01]  /*2720*/  @!P4 IMAD R13, R34, R19, R14 ;  /* 0x00000013220dc224 */ /* 0x008fe200078e020e */
[----:B------:R-:W-:Y:S04]  /*2730*/  BSSY B1, `(.L_x_53) ;  /* 0x0000006000017945 */ /* 0x000fe80003800000 */
[----:B------:R3:W-:Y:S01]  /*2740*/  @!P4 STG.E.U8 desc[UR38][R6.64+0x10], R13 ;  /* 0x0000100d0600c986 */ /* 0x0007e2000c101126 */
[----:B------:R-:W-:Y:S05]  /*2750*/  @P3 BRA `(.L_x_54) ;  /* 0x00000000000c3947 */ /* 0x000fea0003800000 */
[----:B------:R-:W3:Y:S02]  /*2760*/  LDG.E.U8 R95, desc[UR38][R10.64+0x11] ;  /* 0x000011260a5f7981 */ /* 0x000ee4000c1e1100 */
[----:B---3--:R-:W-:-:S05]  /*2770*/  PRMT R13, R95, 0x8880, RZ ;  /* 0x000088805f0d7816 */ /* 0x008fca00000000ff */
[----:B------:R-:W-:-:S07]  /*2780*/  IMAD R14, R13, R88, RZ ;  /* 0x000000580d0e7224 */ /* 0x000fce00078e02ff */
.L_x_54:
[----:B------:R-:W-:Y:S05]  /*2790*/  BSYNC B1 ;  /* 0x0000000000017941 */ /* 0x000fea0003800000 */
.L_x_53:
[----:B------:R-:W-:Y:S01]  /*27a0*/  @!P3 IMAD R35, R35, R19, R14 ;  /* 0x000000132323b224 */ /* 0x000fe200078e020e */
[----:B------:R-:W-:Y:S04]  /*27b0*/  BSSY B1, `(.L_x_55) ;  /* 0x0000006000017945 */ /* 0x000fe80003800000 */
[----:B------:R0:W-:Y:S01]  /*27c0*/  @!P3 STG.E.U8 desc[UR38][R6.64+0x11], R35 ;  /* 0x000011230600b986 */ /* 0x0001e2000c101126 */
[----:B------:R-:W-:Y:S05]  /*27d0*/  @P5 BRA `(.L_x_56) ;  /* 0x00000000000c5947 */ /* 0x000fea0003800000 */
[----:B------:R-:W3:Y:S02]  /*27e0*/  LDG.E.U8 R95, desc[UR38][R8.64+0x18] ;  /* 0x00001826085f7981 */ /* 0x000ee4000c1e1100 */
[----:B---3--:R-:W-:-:S05]  /*27f0*/  PRMT R13, R95, 0x8880, RZ ;  /* 0x000088805f0d7816 */ /* 0x008fca00000000ff */
[----:B------:R-:W-:-:S07]  /*2800*/  IMAD R14, R13, R88, RZ ;  /* 0x000000580d0e7224 */ /* 0x000fce00078e02ff */
.L_x_56:
[----:B------:R-:W-:Y:S05]  /*2810*/  BSYNC B1 ;  /* 0x0000000000017941 */ /* 0x000fea0003800000 */
.L_x_55:
[----:B---3--:R-:W-:Y:S01]  /*2820*/  @!P5 IMAD R13, R36, R19, R14 ;  /* 0x00000013240dd224 */ /* 0x008fe200078e020e */
[----:B------:R-:W-:Y:S04]  /*2830*/  BSSY B1, `(.L_x_57) ;  /* 0x0000006000017945 */ /* 0x000fe80003800000 */
[----:B------:R3:W-:Y:S01]  /*2840*/  @!P5 STG.E.U8 desc[UR38][R4.64+0x18], R13 ;  /* 0x0000180d0400d986 */ /* 0x0007e2000c101126 */
[----:B------:R-:W-:Y:S05]  /*2850*/  @P2 BRA `(.L_x_58) ;  /* 0x00000000000c2947 */ /* 0x000fea0003800000 */
[----:B------:R-:W3:Y:S02]  /*2860*/  LDG.E.U8 R95, desc[UR38][R8.64+0x19] ;  /* 0x00001926085f7981 */ /* 0x000ee4000c1e1100 */
[----:B---3--:R-:W-:-:S05]  /*2870*/  PRMT R13, R95, 0x8880, RZ ;  /* 0x000088805f0d7816 */ /* 0x008fca00000000ff */
[----:B------:R-:W-:-:S07]  /*2880*/  IMAD R14, R13, R88, RZ ;  /* 0x000000580d0e7224 */ /* 0x000fce00078e02ff */
.L_x_58:
[----:B------:R-:W-:Y:S05]  /*2890*/  BSYNC B1 ;  /* 0x0000000000017941 */ /* 0x000fea0003800000 */
.L_x_57:
        /* <DEDUP_REMOVED lines=11> */
.L_x_60:
[----:B------:R-:W-:Y:S05]  /*2950*/  BSYNC B1 ;  /* 0x0000000000017941 */ /* 0x000fea0003800000 */
.L_x_59:
[----:B---3--:R-:W-:Y:S01]  /*2960*/  @!P4 IMAD R13, R38, R19, R14 ;  /* 0x00000013260dc224 */ /* 0x008fe200078e020e */
[----:B------:R-:W-:Y:S04]  /*2970*/  BSSY B1, `(.L_x_61) ;  /* 0x0000006000017945 */ /* 0x000fe80003800000 */
[----:B------:R3:W-:Y:S01]  /*2980*/  @!P4 STG.E.U8 desc[UR38][R6.64+0x18], R13 ;  /* 0x0000180d0600c986 */ /* 0x0007e2000c101126 */
[----:B------:R-:W-:Y:S05]  /*2990*/  @P3 BRA `(.L_x_62) ;  /* 0x00000000000c3947 */ /* 0x000fea0003800000 */
[----:B------:R-:W3:Y:S02]  /*29a0*/  LDG.E.U8 R95, desc[UR38][R10.64+0x19] ;  /* 0x000019260a5f7981 */ /* 0x000ee4000c1e1100 */
[----:B---3--:R-:W-:-:S05]  /*29b0*/  PRMT R13, R95, 0x8880, RZ ;  /* 0x000088805f0d7816 */ /* 0x008fca00000000ff */
[----:B------:R-:W-:-:S07]  /*29c0*/  IMAD R14, R13, R88, RZ ;  /* 0x000000580d0e7224 */ /* 0x000fce00078e02ff */
.L_x_62:
[----:B------:R-:W-:Y:S05]  /*29d0*/  BSYNC B1 ;  /* 0x0000000000017941 */ /* 0x000fea0003800000 */
.L_x_61:
[----:B------:R-:W-:Y:S01]  /*29e0*/  @!P3 IMAD R39, R39, R19, R14 ;  /* 0x000000132727b224 */ /* 0x000fe200078e020e */
[----:B------:R-:W-:Y:S04]  /*29f0*/  BSSY B1, `(.L_x_63) ;  /* 0x0000006000017945 */ /* 0x000fe80003800000 */
[----:B------:R0:W-:Y:S01]  /*2a00*/  @!P3 STG.E.U8 desc[UR38][R6.64+0x19], R39 ;  /* 0x000019270600b986 */ /* 0x0001e2000c101126 */
[----:B------:R-:W-:Y:S05]  /*2a10*/  @P5 BRA `(.L_x_64) ;  /* 0x00000000000c5947 */ /* 0x000fea0003800000 */
[----:B------:R-:W3:Y:S02]  /*2a20*/  LDG.E.U8 R95, desc[UR38][R8.64+0x20] ;  /* 0x00002026085f7981 */ /* 0x000ee4000c1e1100 */
[----:B---3--:R-:W-:-:S05]  /*2a30*/  PRMT R13, R95, 0x8880, RZ ;  /* 0x000088805f0d7816 */ /* 0x008fca00000000ff */
[----:B------:R-:W-:-:S07]  /*2a40*/  IMAD R14, R13, R88, RZ ;  /* 0x000000580d0e7224 */ /* 0x000fce00078e02ff */
.L_x_64:
[----:B------:R-:W-:Y:S05]  /*2a50*/  BSYNC B1 ;  /* 0x0000000000017941 */ /* 0x000fea0003800000 */
.L_x_63:
[----:B---3--:R-:W-:Y:S01]  /*2a60*/  @!P5 IMAD R13, R40, R19, R14 ;  /* 0x00000013280dd224 */ /* 0x008fe200078e020e */
[----:B------:R-:W-:Y:S04]  /*2a70*/  BSSY B1, `(.L_x_65) ;  /* 0x0000006000017945 */ /* 0x000fe80003800000 */
[----:B------:R3:W-:Y:S01]  /*2a80*/  @!P5 STG.E.U8 desc[UR38][R4.64+0x20], R13 ;  /* 0x0000200d0400d986 */ /* 0x0007e2000c101126 */
[----:B------:R-:W-:Y:S05]  /*2a90*/  @P2 BRA `(.L_x_66) ;  /* 0x00000000000c2947 */ /* 0x000fea0003800000 */
[----:B------:R-:W3:Y:S02]  /*2aa0*/  LDG.E.U8 R95, desc[UR38][R8.64+0x21] ;  /* 0x00002126085f7981 */ /* 0x000ee4000c1e1100 */
[----:B---3--:R-:W-:-:S05]  /*2ab0*/  PRMT R13, R95, 0x8880, RZ ;  /* 0x000088805f0d7816 */ /* 0x008fca00000000ff */
[----:B------:R-:W-:-:S07]  /*2ac0*/  IMAD R14, R13, R88, RZ ;  /* 0x000000580d0e7224 */ /* 0x000fce00078e02ff */
.L_x_66:
[----:B------:R-:W-:Y:S05]  /*2ad0*/  BSYNC B1 ;  /* 0x0000000000017941 */ /* 0x000fea0003800000 */
.L_x_65:
        /* <DEDUP_REMOVED lines=11> */
.L_x_68:
[----:B------:R-:W-:Y:S05]  /*2b90*/  BSYNC B1 ;  /* 0x0000000000017941 */ /* 0x000fea0003800000 */
.L_x_67:
[----:B---3--:R-:W-:Y:S01]  /*2ba0*/  @!P4 IMAD R13, R42, R19, R14 ;  /* 0x000000132a0dc224 */ /* 0x008fe200078e020e */
[----:B------:R-:W-:Y:S04]  /*2bb0*/  BSSY B1, `(.L_x_69) ;  /* 0x0000006000017945 */ /* 0x000fe80003800000 */
[----:B------:R3:W-:Y:S01]  /*2bc0*/  @!P4 STG.E.U8 desc[UR38][R6.64+0x20], R13 ;  /* 0x0000200d0600c986 */ /* 0x0007e2000c101126 */
[----:B------:R-:W-:Y:S05]  /*2bd0*/  @P3 BRA `(.L_x_70) ;  /* 0x00000000000c3947 */ /* 0x000fea0003800000 */
[----:B------:R-:W3:Y:S02]  /*2be0*/  LDG.E.U8 R95, desc[UR38][R10.64+0x21] ;  /* 0x000021260a5f7981 */ /* 0x000ee4000c1e1100 */
[----:B---3--:R-:W-:-:S05]  /*2bf0*/  PRMT R13, R95, 0x8880, RZ ;  /* 0x000088805f0d7816 */ /* 0x008fca00000000ff */
[----:B------:R-:W-:-:S07]  /*2c00*/  IMAD R14, R13, R88, RZ ;  /* 0x000000580d0e7224 */ /* 0x000fce00078e02ff */
.L_x_70:
[----:B------:R-:W-:Y:S05]  /*2c10*/  BSYNC B1 ;  /* 0x0000000000017941 */ /* 0x000fea0003800000 */
.L_x_69:
[----:B------:R-:W-:Y:S01]  /*2c20*/  @!P3 IMAD R43, R43, R19, R14 ;  /* 0x000000132b2bb224 */ /* 0x000fe200078e020e */
[----:B------:R-:W-:Y:S04]  /*2c30*/  BSSY B1, `(.L_x_71) ;  /* 0x0000006000017945 */ /* 0x000fe80003800000 */
[----:B------:R0:W-:Y:S01]  /*2c40*/  @!P3 STG.E.U8 desc[UR38][R6.64+0x21], R43 ;  /* 0x0000212b0600b986 */ /* 0x0001e2000c101126 */
[----:B------:R-:W-:Y:S05]  /*2c50*/  @P5 BRA `(.L_x_72) ;  /* 0x00000000000c5947 */ /* 0x000fea0003800000 */
[----:B------:R-:W3:Y:S02]  /*2c60*/  LDG.E.U8 R95, desc[UR38][R8.64+0x28] ;  /* 0x00002826085f7981 */ /* 0x000ee4000c1e1100 */
[----:B---3--:R-:W-:-:S05]  /*2c70*/  PRMT R13, R95, 0x8880, RZ ;  /* 0x000088805f0d7816 */ /* 0x008fca00000000ff */
[----:B------:R-:W-:-:S07]  /*2c80*/  IMAD R14, R13, R88, RZ ;  /* 0x000000580d0e7224 */ /* 0x000fce00078e02ff */
.L_x_72:
[----:B------:R-:W-:Y:S05]  /*2c90*/  BSYNC B1 ;  /* 0x0000000000017941 */ /* 0x000fea0003800000 */
.L_x_71:
[----:B---3--:R-:W-:Y:S01]  /*2ca0*/  @!P5 IMAD R13, R44, R19, R14 ;  /* 0x000000132c0dd224 */ /* 0x008fe200078e020e */
[----:B------:R-:W-:Y:S04]  /*2cb0*/  BSSY B1, `(.L_x_73) ;  /* 0x0000006000017945 */ /* 0x000fe80003800000 */
[----:B------:R3:W-:Y:S01]  /*2cc0*/  @!P5 STG.E.U8 desc[UR38][R4.64+0x28], R13 ;  /* 0x0000280d0400d986 */ /* 0x0007e2000c101126 */
[----:B------:R-:W-:Y:S05]  /*2cd0*/  @P2 BRA `(.L_x_74) ;  /* 0x00000000000c2947 */ /* 0x000fea0003800000 */
[----:B------:R-:W3:Y:S02]  /*2ce0*/  LDG.E.U8 R95, desc[UR38][R8.64+0x29] ;  /* 0x00002926085f7981 */ /* 0x000ee4000c1e1100 */
[----:B---3--:R-:W-:-:S05]  /*2cf0*/  PRMT R13, R95, 0x8880, RZ ;  /* 0x000088805f0d7816 */ /* 0x008fca00000000ff */
[----:B------:R-:W-:-:S07]  /*2d00*/  IMAD R14, R13, R88, RZ ;  /* 0x000000580d0e7224 */ /* 0x000fce00078e02ff */
.L_x_74:
[----:B------:R-:W-:Y:S05]  /*2d10*/  BSYNC B1 ;  /* 0x0000000000017941 */ /* 0x000fea0003800000 */
.L_x_73:
        /* <DEDUP_REMOVED lines=11> */
.L_x_76:
[----:B------:R-:W-:Y:S05]  /*2dd0*/  BSYNC B1 ;  /* 0x0000000000017941 */ /* 0x000fea0003800000 */
.L_x_75:
[----:B---3--:R-:W-:Y:S01]  /*2de0*/  @!P4 IMAD R13, R46, R19, R14 ;  /* 0x000000132e0dc224 */ /* 0x008fe200078e020e */
[----:B------:R-:W-:Y:S04]  /*2df0*/  BSSY B1, `(.L_x_77) ;  /* 0x0000006000017945 */ /* 0x000fe80003800000 */
[----:B------:R3:W-:Y:S01]  /*2e00*/  @!P4 STG.E.U8 desc[UR38][R6.64+0x28], R13 ;  /* 0x0000280d0600c986 */ /* 0x0007e2000c101126 */
[----:B------:R-:W-:Y:S05]  /*2e10*/  @P3 BRA `(.L_x_78) ;  /* 0x00000000000c3947 */ /* 0x000fea0003800000 */
[----:B------:R-:W3:Y:S02]  /*2e20*/  LDG.E.U8 R95, desc[UR38][R10.64+0x29] ;  /* 0x000029260a5f7981 */ /* 0x000ee4000c1e1100 */
[----:B---3--:R-:W-:-:S05]  /*2e30*/  PRMT R13, R95, 0x8880, RZ ;  /* 0x000088805f0d7816 */ /* 0x008fca00000000ff */
[----:B------:R-:W-:-:S07]  /*2e40*/  IMAD R14, R13, R88, RZ ;  /* 0x000000580d0e7224 */ /* 0x000fce00078e02ff */
.L_x_78:
[----:B------:R-:W-:Y:S05]  /*2e50*/  BSYNC B1 ;  /* 0x0000000000017941 */ /* 0x000fea0003800000 */
.L_x_77:
[----:B------:R-:W-:Y:S01]  /*2e60*/  @!P3 IMAD R47, R47, R19, R14 ;  /* 0x000000132f2fb224 */ /* 0x000fe200078e020e */
[----:B------:R-:W-:Y:S04]  /*2e70*/  BSSY B1, `(.L_x_79) ;  /* 0x0000006000017945 */ /* 0x000fe80003800000 */
[----:B------:R0:W-:Y:S01]  /*2e80*/  @!P3 STG.E.U8 desc[UR38][R6.64+0x29], R47 ;  /* 0x0000292f0600b986 */ /* 0x0001e2000c101126 */
[----:B------:R-:W-:Y:S05]  /*2e90*/  @P5 BRA `(.L_x_80) ;  /* 0x00000000000c5947 */ /* 0x000fea0003800000 */
[----:B------:R-:W3:Y:S02]  /*2ea0*/  LDG.E.U8 R95, desc[UR38][R8.64+0x30] ;  /* 0x00003026085f7981 */ /* 0x000ee4000c1e1100 */
[----:B---3--:R-:W-:-:S05]  /*2eb0*/  PRMT R13, R95, 0x8880, RZ ;  /* 0x000088805f0d7816 */ /* 0x008fca00000000ff */
[----:B------:R-:W-:-:S07]  /*2ec0*/  IMAD R14, R13, R88, RZ ;  /* 0x000000580d0e7224 */ /* 0x000fce00078e02ff */
.L_x_80:
[----:B------:R-:W-:Y:S05]  /*2ed0*/  BSYNC B1 ;  /* 0x0000000000017941 */ /* 0x000fea0003800000 */
.L_x_79:
[----:B---3--:R-:W-:Y:S01]  /*2ee0*/  @!P5 IMAD R13, R48, R19, R14 ;  /* 0x00000013300dd224 */ /* 0x008fe200078e020e */
[----:B------:R-:W-:Y:S04]  /*2ef0*/  BSSY B1, `(.L_x_81) ;  /* 0x0000006000017945 */ /* 0x000fe80003800000 */
[----:B------:R3:W-:Y:S01]  /*2f00*/  @!P5 STG.E.U8 desc[UR38][R4.64+0x30], R13 ;  /* 0x0000300d0400d986 */ /* 0x0007e2000c101126 */
[----:B------:R-:W-:Y:S05]  /*2f10*/  @P2 BRA `(.L_x_82) ;  /* 0x00000000000c2947 */ /* 0x000fea0003800000 */
[----:B------:R-:W3:Y:S02]  /*2f20*/  LDG.E.U8 R95, desc[UR38][R8.64+0x31] ;  /* 0x00003126085f7981 */ /* 0x000ee4000c1e1100 */
[----:B---3--:R-:W-:-:S05]  /*2f30*/  PRMT R13, R95, 0x8880, RZ ;  /* 0x000088805f0d7816 */ /* 0x008fca00000000ff */
[----:B------:R-:W-:-:S07]  /*2f40*/  IMAD R14, R13, R88, RZ ;  /* 0x000000580d0e7224 */ /* 0x000fce00078e02ff */
.L_x_82:
[----:B------:R-:W-:Y:S05]  /*2f50*/  BSYNC B1 ;  /* 0x0000000000017941 */ /* 0x000fea0003800000 */
.L_x_81:
        /* <DEDUP_REMOVED lines=11> */
.L_x_84:
[----:B------:R-:W-:Y:S05]  /*3010*/  BSYNC B1 ;  /* 0x0000000000017941 */ /* 0x000fea0003800000 */
.L_x_83:
[----:B---3--:R-:W-:Y:S01]  /*3020*/  @!P4 IMAD R13, R50, R19, R14 ;  /* 0x00000013320dc224 */ /* 0x008fe200078e020e */
[----:B------:R-:W-:Y:S04]  /*3030*/  BSSY B1, `(.L_x_85) ;  /* 0x0000006000017945 */ /* 0x000fe80003800000 */
[----:B------:R3:W-:Y:S01]  /*3040*/  @!P4 STG.E.U8 desc[UR38][R6.64+0x30], R13 ;  /* 0x0000300d0600c986 */ /* 0x0007e2000c101126 */
[----:B------:R-:W-:Y:S05]  /*3050*/  @P3 BRA `(.L_x_86) ;  /* 0x00000000000c3947 */ /* 0x000fea0003800000 */
[----:B------:R-:W3:Y:S02]  /*3060*/  LDG.E.U8 R95, desc[UR38][R10.64+0x31] ;  /* 0x000031260a5f7981 */ /* 0x000ee4000c1e1100 */
[----:B---3--:R-:W-:-:S05]  /*3070*/  PRMT R13, R95, 0x8880, RZ ;  /* 0x000088805f0d7816 */ /* 0x008fca00000000ff */
[----:B------:R-:W-:-:S07]  /*3080*/  IMAD R14, R13, R88, RZ ;  /* 0x000000580d0e7224 */ /* 0x000fce00078e02ff */
.L_x_86:
[----:B------:R-:W-:Y:S05]  /*3090*/  BSYNC B1 ;  /* 0x0000000000017941 */ /* 0x000fea0003800000 */
.L_x_85:
[----:B------:R-:W-:Y:S01]  /*30a0*/  @!P3 IMAD R51, R51, R19, R14 ;  /* 0x000000133333b224 */ /* 0x000fe200078e020e */
[----:B------:R-:W-:Y:S04]  /*30b0*/  BSSY B1, `(.L_x_87) ;  /* 0x0000006000017945 */ /* 0x000fe80003800000 */
[----:B------:R0:W-:Y:S01]  /*30c0*/  @!P3 STG.E.U8 desc[UR38][R6.64+0x31], R51 ;  /* 0x000031330600b986 */ /* 0x0001e2000c101126 */
[----:B------:R-:W-:Y:S05]  /*30d0*/  @P5 BRA `(.L_x_88) ;  /* 0x00000000000c5947 */ /* 0x000fea0003800000 */
[----:B------:R-:W3:Y:S02]  /*30e0*/  LDG.E.U8 R95, desc[UR38][R8.64+0x38] ;  /* 0x00003826085f7981 */ /* 0x000ee4000c1e1100 */
[----:B---3--:R-:W-:-:S05]  /*30f0*/  PRMT R13, R95, 0x8880, RZ ;  /* 0x000088805f0d7816 */ /* 0x008fca00000000ff */
[----:B------:R-:W-:-:S07]  /*3100*/  IMAD R14, R13, R88, RZ ;  /* 0x000000580d0e7224 */ /* 0x000fce00078e02ff */
.L_x_88:
[----:B------:R-:W-:Y:S05]  /*3110*/  BSYNC B1 ;  /* 0x0000000000017941 */ /* 0x000fea0003800000 */
.L_x_87:
[----:B---3--:R-:W-:Y:S01]  /*3120*/  @!P5 IMAD R13, R52, R19, R14 ;  /* 0x00000013340dd224 */ /* 0x008fe200078e020e */
[----:B------:R-:W-:Y:S04]  /*3130*/  BSSY B1, `(.L_x_89) ;  /* 0x0000006000017945 */ /* 0x000fe80003800000 */
[----:B------:R3:W-:Y:S01]  /*3140*/  @!P5 STG.E.U8 desc[UR38][R4.64+0x38], R13 ;  /* 0x0000380d0400d986 */ /* 0x0007e2000c101126 */
[----:B------:R-:W-:Y:S05]  /*3150*/  @P2 BRA `(.L_x_90) ;  /* 0x00000000000c2947 */ /* 0x000fea0003800000 */
[----:B------:R-:W3:Y:S02]  /*3160*/  LDG.E.U8 R95, desc[UR38][R8.64+0x39] ;  /* 0x00003926085f7981 */ /* 0x000ee4000c1e1100 */
[----:B---3--:R-:W-:-:S05]  /*3170*/  PRMT R13, R95, 0x8880, RZ ;  /* 0x000088805f0d7816 */ /* 0x008fca00000000ff */
[----:B------:R-:W-:-:S07]  /*3180*/  IMAD R14, R13, R88, RZ ;  /* 0x000000580d0e7224 */ /* 0x000fce00078e02ff */
.L_x_90:
[----:B------:R-:W-:Y:S05]  /*3190*/  BSYNC B1 ;  /* 0x0000000000017941 */ /* 0x000fea0003800000 */
.L_x_89:
        /* <DEDUP_REMOVED lines=11> */
.L_x_92:
[----:B------:R-:W-:Y:S05]  /*3250*/  BSYNC B1 ;  /* 0x0000000000017941 */ /* 0x000fea0003800000 */
.L_x_91:
[----:B---3--:R-:W-:Y:S01]  /*3260*/  @!P4 IMAD R13, R54, R19, R14 ;  /* 0x00000013360dc224 */ /* 0x008fe200078e020e */
[----:B------:R-:W-:Y:S04]  /*3270*/  BSSY B1, `(.L_x_93) ;  /* 0x0000006000017945 */ /* 0x000fe80003800000 */
[----:B------:R3:W-:Y:S01]  /*3280*/  @!P4 STG.E.U8 desc[UR38][R6.64+0x38], R13 ;  /* 0x0000380d0600c986 */ /* 0x0007e2000c101126 */
[----:B------:R-:W-:Y:S05]  /*3290*/  @P3 BRA `(.L_x_94) ;  /* 0x00000000000c3947 */ /* 0x000fea0003800000 */
[----:B------:R-:W3:Y:S02]  /*32a0*/  LDG.E.U8 R95, desc[UR38][R10.64+0x39] ;  /* 0x000039260a5f7981 */ /* 0x000ee4000c1e1100 */
[----:B---3--:R-:W-:-:S05]  /*32b0*/  PRMT R13, R95, 0x8880, RZ ;  /* 0x000088805f0d7816 */ /* 0x008fca00000000ff */
[----:B------:R-:W-:-:S07]  /*32c0*/  IMAD R14, R13, R88, RZ ;  /* 0x000000580d0e7224 */ /* 0x000fce00078e02ff */
.L_x_94:
[----:B------:R-:W-:Y:S05]  /*32d0*/  BSYNC B1 ;  /* 0x0000000000017941 */ /* 0x000fea0003800000 */
.L_x_93:
[----:B------:R-:W-:Y:S01]  /*32e0*/  @!P3 IMAD R55, R55, R19, R14 ;  /* 0x000000133737b224 */ /* 0x000fe200078e020e */
[----:B------:R-:W-:Y:S04]  /*32f0*/  BSSY B1, `(.L_x_95) ;  /* 0x0000006000017945 */ /* 0x000fe80003800000 */
[----:B------:R0:W-:Y:S01]  /*3300*/  @!P3 STG.E.U8 desc[UR38][R6.64+0x39], R55 ;  /* 0x000039370600b986 */ /* 0x0001e2000c101126 */
[----:B------:R-:W-:Y:S05]  /*3310*/  @P5 BRA `(.L_x_96) ;  /* 0x00000000000c5947 */ /* 0x000fea0003800000 */
[----:B------:R-:W3:Y:S02]  /*3320*/  LDG.E.U8 R95, desc[UR38][R8.64+0x40] ;  /* 0x00004026085f7981 */ /* 0x000ee4000c1e1100 */
[----:B---3--:R-:W-:-:S05]  /*3330*/  PRMT R13, R95, 0x8880, RZ ;  /* 0x000088805f0d7816 */ /* 0x008fca00000000ff */
[----:B------:R-:W-:-:S07]  /*3340*/  IMAD R14, R13, R88, RZ ;  /* 0x000000580d0e7224 */ /* 0x000fce00078e02ff */
.L_x_96:
[----:B------:R-:W-:Y:S05]  /*3350*/  BSYNC B1 ;  /* 0x0000000000017941 */ /* 0x000fea0003800000 */
.L_x_95:
[----:B---3--:R-:W-:Y:S01]  /*3360*/  @!P5 IMAD R13, R56, R19, R14 ;  /* 0x00000013380dd224 */ /* 0x008fe200078e020e */
[----:B------:R-:W-:Y:S04]  /*3370*/  BSSY B1, `(.L_x_97) ;  /* 0x0000006000017945 */ /* 0x000fe80003800000 */
[----:B------:R3:W-:Y:S01]  /*3380*/  @!P5 STG.E.U8 desc[UR38][R4.64+0x40], R13 ;  /* 0x0000400d0400d986 */ /* 0x0007e2000c101126 */
[----:B------:R-:W-:Y:S05]  /*3390*/  @P2 BRA `(.L_x_98) ;  /* 0x00000000000c2947 */ /* 0x000fea0003800000 */
[----:B------:R-:W3:Y:S02]  /*33a0*/  LDG.E.U8 R95, desc[UR38][R8.64+0x41] ;  /* 0x00004126085f7981 */ /* 0x000ee4000c1e1100 */
[----:B---3--:R-:W-:-:S05]  /*33b0*/  PRMT R13, R95, 0x8880, RZ ;  /* 0x000088805f0d7816 */ /* 0x008fca00000000ff */
[----:B------:R-:W-:-:S07]  /*33c0*/  IMAD R14, R13, R88, RZ ;  /* 0x000000580d0e7224 */ /* 0x000fce00078e02ff */
.L_x_98:
[----:B------:R-:W-:Y:S05]  /*33d0*/  BSYNC B1 ;  /* 0x0000000000017941 */ /* 0x000fea0003800000 */
.L_x_97:
        /* <DEDUP_REMOVED lines=11> */
.L_x_100:
[----:B------:R-:W-:Y:S05]  /*3490*/  BSYNC B1 ;  /* 0x0000000000017941 */ /* 0x000fea0003800000 */
.L_x_99:
[----:B---3--:R-:W-:Y:S01]  /*34a0*/  @!P4 IMAD R13, R58, R19, R14 ;  /* 0x000000133a0dc224 */ /* 0x008fe200078e020e */
[----:B------:R-:W-:Y:S04]  /*34b0*/  BSSY B1, `(.L_x_101) ;  /* 0x0000006000017945 */ /* 0x000fe80003800000 */
[----:B------:R3:W-:Y:S01]  /*34c0*/  @!P4 STG.E.U8 desc[UR38][R6.64+0x40], R13 ;  /* 0x0000400d0600c986 */ /* 0x0007e2000c101126 */
[----:B------:R-:W-:Y:S05]  /*34d0*/  @P3 BRA `(.L_x_102) ;  /* 0x00000000000c3947 */ /* 0x000fea0003800000 */
[----:B------:R-:W3:Y:S02]  /*34e0*/  LDG.E.U8 R95, desc[UR38][R10.64+0x41] ;  /* 0x000041260a5f7981 */ /* 0x000ee4000c1e1100 */
[----:B---3--:R-:W-:-:S05]  /*34f0*/  PRMT R13, R95, 0x8880, RZ ;  /* 0x000088805f0d7816 */ /* 0x008fca00000000ff */
[----:B------:R-:W-:-:S07]  /*3500*/  IMAD R14, R13, R88, RZ ;  /* 0x000000580d0e7224 */ /* 0x000fce00078e02ff */
.L_x_102:
[----:B------:R-:W-:Y:S05]  /*3510*/  BSYNC B1 ;  /* 0x0000000000017941 */ /* 0x000fea0003800000 */
.L_x_101:
[----:B------:R-:W-:Y:S01]  /*3520*/  @!P3 IMAD R59, R59, R19, R14 ;  /* 0x000000133b3bb224 */ /* 0x000fe200078e020e */
[----:B------:R-:W-:Y:S04]  /*3530*/  BSSY B1, `(.L_x_103) ;  /* 0x0000006000017945 */ /* 0x000fe80003800000 */
[----:B------:R0:W-:Y:S01]  /*3540*/  @!P3 STG.E.U8 desc[UR38][R6.64+0x41], R59 ;  /* 0x0000413b0600b986 */ /* 0x0001e2000c101126 */
[----:B------:R-:W-:Y:S05]  /*3550*/  @P5 BRA `(.L_x_104) ;  /* 0x00000000000c5947 */ /* 0x000fea0003800000 */
[----:B------:R-:W3:Y:S02]  /*3560*/  LDG.E.U8 R95, desc[UR38][R8.64+0x48] ;  /* 0x00004826085f7981 */ /* 0x000ee4000c1e1100 */
[----:B---3--:R-:W-:-:S05]  /*3570*/  PRMT R13, R95, 0x8880, RZ ;  /* 0x000088805f0d7816 */ /* 0x008fca00000000ff */
[----:B------:R-:W-:-:S07]  /*3580*/  IMAD R14, R13, R88, RZ ;  /* 0x000000580d0e7224 */ /* 0x000fce00078e02ff */
.L_x_104:
[----:B------:R-:W-:Y:S05]  /*3590*/  BSYNC B1 ;  /* 0x0000000000017941 */ /* 0x000fea0003800000 */
.L_x_103:
[----:B---3--:R-:W-:Y:S01]  /*35a0*/  @!P5 IMAD R13, R60, R19, R14 ;  /* 0x000000133c0dd224 */ /* 0x008fe200078e020e */
[----:B------:R-:W-:Y:S04]  /*35b0*/  BSSY B1, `(.L_x_105) ;  /* 0x0000006000017945 */ /* 0x000fe80003800000 */
[----:B------:R3:W-:Y:S01]  /*35c0*/  @!P5 STG.E.U8 desc[UR38][R4.64+0x48], R13 ;  /* 0x0000480d0400d986 */ /* 0x0007e2000c101126 */
[----:B------:R-:W-:Y:S05]  /*35d0*/  @P2 BRA `(.L_x_106) ;  /* 0x00000000000c2947 */ /* 0x000fea0003800000 */
[----:B------:R-:W3:Y:S02]  /*35e0*/  LDG.E.U8 R95, desc[UR38][R8.64+0x49] ;  /* 0x00004926085f7981 */ /* 0x000ee4000c1e1100 */
[----:B---3--:R-:W-:-:S05]  /*35f0*/  PRMT R13, R95, 0x8880, RZ ;  /* 0x000088805f0d7816 */ /* 0x008fca00000000ff */
[----:B------:R-:W-:-:S07]  /*3600*/  IMAD R14, R13, R88, RZ ;  /* 0x000000580d0e7224 */ /* 0x000fce00078e02ff */
.L_x_106:
[----:B------:R-:W-:Y:S05]  /*3610*/  BSYNC B1 ;  /* 0x0000000000017941 */ /* 0x000fea0003800000 */
.L_x_105:
        /* <DEDUP_REMOVED lines=11> */
.L_x_108:
[----:B------:R-:W-:Y:S05]  /*36d0*/  BSYNC B1 ;  /* 0x0000000000017941 */ /* 0x000fea0003800000 */
.L_x_107:
[----:B---3--:R-:W-:Y:S01]  /*36e0*/  @!P4 IMAD R13, R62, R19, R14 ;  /* 0x000000133e0dc224 */ /* 0x008fe200078e020e */
[----:B------:R-:W-:Y:S04]  /*36f0*/  BSSY B1, `(.L_x_109) ;  /* 0x0000006000017945 */ /* 0x000fe80003800000 */
[----:B------:R3:W-:Y:S01]  /*3700*/  @!P4 STG.E.U8 desc[UR38][R6.64+0x48], R13 ;  /* 0x0000480d0600c986 */ /* 0x0007e2000c101126 */
[----:B------:R-:W-:Y:S05]  /*3710*/  @P3 BRA `(.L_x_110) ;  /* 0x00000000000c3947 */ /* 0x000fea0003800000 */
[----:B------:R-:W3:Y:S02]  /*3720*/  LDG.E.U8 R95, desc[UR38][R10.64+0x49] ;  /* 0x000049260a5f7981 */ /* 0x000ee4000c1e1100 */
[----:B---3--:R-:W-:-:S05]  /*3730*/  PRMT R13, R95, 0x8880, RZ ;  /* 0x000088805f0d7816 */ /* 0x008fca00000000ff */
[----:B------:R-:W-:-:S07]  /*3740*/  IMAD R14, R13, R88, RZ ;  /* 0x000000580d0e7224 */ /* 0x000fce00078e02ff */
.L_x_110:
[----:B------:R-:W-:Y:S05]  /*3750*/  BSYNC B1 ;  /* 0x0000000000017941 */ /* 0x000fea0003800000 */
.L_x_109:
[----:B------:R-:W-:Y:S01]  /*3760*/  @!P3 IMAD R63, R63, R19, R14 ;  /* 0x000000133f3fb224 */ /* 0x000fe200078e020e */
[----:B------:R-:W-:Y:S04]  /*3770*/  BSSY B1, `(.L_x_111) ;  /* 0x0000006000017945 */ /* 0x000fe80003800000 */
[----:B------:R0:W-:Y:S01]  /*3780*/  @!P3 STG.E.U8 desc[UR38][R6.64+0x49], R63 ;  /* 0x0000493f0600b986 */ /* 0x0001e2000c101126 */
[----:B------:R-:W-:Y:S05]  /*3790*/  @P5 BRA `(.L_x_112) ;  /* 0x00000000000c5947 */ /* 0x000fea0003800000 */
[----:B------:R-:W3:Y:S02]  /*37a0*/  LDG.E.U8 R95, desc[UR38][R8.64+0x50] ;  /* 0x00005026085f7981 */ /* 0x000ee4000c1e1100 */
[----:B---3--:R-:W-:-:S05]  /*37b0*/  PRMT R13, R95, 0x8880, RZ ;  /* 0x000088805f0d7816 */ /* 0x008fca00000000ff */
[----:B------:R-:W-:-:S07]  /*37c0*/  IMAD R14, R13, R88, RZ ;  /* 0x000000580d0e7224 */ /* 0x000fce00078e02ff */
.L_x_112:
[----:B------:R-:W-:Y:S05]  /*37d0*/  BSYNC B1 ;  /* 0x0000000000017941 */ /* 0x000fea0003800000 */
.L_x_111:
[----:B---3--:R-:W-:Y:S01]  /*37e0*/  @!P5 IMAD R13, R64, R19, R14 ;  /* 0x00000013400dd224 */ /* 0x008fe200078e020e */
[----:B------:R-:W-:Y:S04]  /*37f0*/  BSSY B1, `(.L_x_113) ;  /* 0x0000006000017945 */ /* 0x000fe80003800000 */
[----:B------:R3:W-:Y:S01]  /*3800*/  @!P5 STG.E.U8 desc[UR38][R4.64+0x50], R13 ;  /* 0x0000500d0400d986 */ /* 0x0007e2000c101126 */
[----:B------:R-:W-:Y:S05]  /*3810*/  @P2 BRA `(.L_x_114) ;  /* 0x00000000000c2947 */ /* 0x000fea0003800000 */
[----:B------:R-:W3:Y:S02]  /*3820*/  LDG.E.U8 R95, desc[UR38][R8.64+0x51] ;  /* 0x00005126085f7981 */ /* 0x000ee4000c1e1100 */
[----:B---3--:R-:W-:-:S05]  /*3830*/  PRMT R13, R95, 0x8880, RZ ;  /* 0x000088805f0d7816 */ /* 0x008fca00000000ff */
[----:B------:R-:W-:-:S07]  /*3840*/  IMAD R14, R13, R88, RZ ;  /* 0x000000580d0e7224 */ /* 0x000fce00078e02ff */
.L_x_114:
[----:B------:R-:W-:Y:S05]  /*3850*/  BSYNC B1 ;  /* 0x0000000000017941 */ /* 0x000fea0003800000 */
.L_x_113:
        /* <DEDUP_REMOVED lines=11> */
.L_x_116:
[----:B------:R-:W-:Y:S05]  /*3910*/  BSYNC B1 ;  /* 0x0000000000017941 */ /* 0x000fea0003800000 */
.L_x_115:
[----:B---3--:R-:W-:Y:S01]  /*3920*/  @!P4 IMAD R13, R66, R19, R14 ;  /* 0x00000013420dc224 */ /* 0x008fe200078e020e */
[----:B------:R-:W-:Y:S04]  /*3930*/  BSSY B1, `(.L_x_117) ;  /* 0x0000006000017945 */ /* 0x000fe80003800000 */
[----:B------:R3:W-:Y:S01]  /*3940*/  @!P4 STG.E.U8 desc[UR38][R6.64+0x50], R13 ;  /* 0x0000500d0600c986 */ /* 0x0007e2000c101126 */
[----:B------:R-:W-:Y:S05]  /*3950*/  @P3 BRA `(.L_x_118) ;  /* 0x00000000000c3947 */ /* 0x000fea0003800000 */
[----:B------:R-:W3:Y:S02]  /*3960*/  LDG.E.U8 R95, desc[UR38][R10.64+0x51] ;  /* 0x000051260a5f7981 */ /* 0x000ee4000c1e1100 */
[----:B---3--:R-:W-:-:S05]  /*3970*/  PRMT R13, R95, 0x8880, RZ ;  /* 0x000088805f0d7816 */ /* 0x008fca00000000ff */
[----:B------:R-:W-:-:S07]  /*3980*/  IMAD R14, R13, R88, RZ ;  /* 0x000000580d0e7224 */ /* 0x000fce00078e02ff */
.L_x_118:
[----:B------:R-:W-:Y:S05]  /*3990*/  BSYNC B1 ;  /* 0x0000000000017941 */ /* 0x000fea0003800000 */
.L_x_117:
[----:B------:R-:W-:Y:S01]  /*39a0*/  @!P3 IMAD R67, R67, R19, R14 ;  /* 0x000000134343b224 */ /* 0x000fe200078e020e */
[----:B------:R-:W-:Y:S04]  /*39b0*/  BSSY B1, `(.L_x_119) ;  /* 0x0000006000017945 */ /* 0x000fe80003800000 */
[----:B------:R0:W-:Y:S01]  /*39c0*/  @!P3 STG.E.U8 desc[UR38][R6.64+0x51], R67 ;  /* 0x000051430600b986 */ /* 0x0001e2000c101126 */
[----:B------:R-:W-:Y:S05]  /*39d0*/  @P5 BRA `(.L_x_120) ;  /* 0x00000000000c5947 */ /* 0x000fea0003800000 */
[----:B------:R-:W3:Y:S02]  /*39e0*/  LDG.E.U8 R95, desc[UR38][R8.64+0x58] ;  /* 0x00005826085f7981 */ /* 0x000ee4000c1e1100 */
[----:B---3--:R-:W-:-:S05]  /*39f0*/  PRMT R13, R95, 0x8880, RZ ;  /* 0x000088805f0d7816 */ /* 0x008fca00000000ff */
[----:B------:R-:W-:-:S07]  /*3a00*/  IMAD R14, R13, R88, RZ ;  /* 0x000000580d0e7224 */ /* 0x000fce00078e02ff */
.L_x_120:
[----:B------:R-:W-:Y:S05]  /*3a10*/  BSYNC B1 ;  /* 0x0000000000017941 */ /* 0x000fea0003800000 */
.L_x_119:
[----:B---3--:R-:W-:Y:S01]  /*3a20*/  @!P5 IMAD R13, R68, R19, R14 ;  /* 0x00000013440dd224 */ /* 0x008fe200078e020e */
[----:B------:R-:W-:Y:S04]  /*3a30*/  BSSY B1, `(.L_x_121) ;  /* 0x0000006000017945 */ /* 0x000fe80003800000 */
[----:B------:R3:W-:Y:S01]  /*3a40*/  @!P5 STG.E.U8 desc[UR38][R4.64+0x58], R13 ;  /* 0x0000580d0400d986 */ /* 0x0007e2000c101126 */
[----:B------:R-:W-:Y:S05]  /*3a50*/  @P2 BRA `(.L_x_122) ;  /* 0x00000000000c2947 */ /* 0x000fea0003800000 */
[----:B------:R-:W3:Y:S02]  /*3a60*/  LDG.E.U8 R95, desc[UR38][R8.64+0x59] ;  /* 0x00005926085f7981 */ /* 0x000ee4000c1e1100 */
[----:B---3--:R-:W-:-:S05]  /*3a70*/  PRMT R13, R95, 0x8880, RZ ;  /* 0x000088805f0d7816 */ /* 0x008fca00000000ff */
[----:B------:R-:W-:-:S07]  /*3a80*/  IMAD R14, R13, R88, RZ ;  /* 0x000000580d0e7224 */ /* 0x000fce00078e02ff */
.L_x_122:
[----:B------:R-:W-:Y:S05]  /*3a90*/  BSYNC B1 ;  /* 0x0000000000017941 */ /* 0x000fea0003800000 */
.L_x_121:
        /* <DEDUP_REMOVED lines=11> */
.L_x_124:
[----:B------:R-:W-:Y:S05]  /*3b50*/  BSYNC B1 ;  /* 0x0000000000017941 */ /* 0x000fea0003800000 */
.L_x_123:
[----:B---3--:R-:W-:Y:S01]  /*3b60*/  @!P4 IMAD R13, R70, R19, R14 ;  /* 0x00000013460dc224 */ /* 0x008fe200078e020e */
[----:B------:R-:W-:Y:S04]  /*3b70*/  BSSY B1, `(.L_x_125) ;  /* 0x0000006000017945 */ /* 0x000fe80003800000 */
[----:B------:R3:W-:Y:S01]  /*3b80*/  @!P4 STG.E.U8 desc[UR38][R6.64+0x58], R13 ;  /* 0x0000580d0600c986 */ /* 0x0007e2000c101126 */
[----:B------:R-:W-:Y:S05]  /*3b90*/  @P3 BRA `(.L_x_126) ;  /* 0x00000000000c3947 */ /* 0x000fea0003800000 */
[----:B------:R-:W3:Y:S02]  /*3ba0*/  LDG.E.U8 R95, desc[UR38][R10.64+0x59] ;  /* 0x000059260a5f7981 */ /* 0x000ee4000c1e1100 */
[----:B---3--:R-:W-:-:S05]  /*3bb0*/  PRMT R13, R95, 0x8880, RZ ;  /* 0x000088805f0d7816 */ /* 0x008fca00000000ff */
[----:B------:R-:W-:-:S07]  /*3bc0*/  IMAD R14, R13, R88, RZ ;  /* 0x000000580d0e7224 */ /* 0x000fce00078e02ff */
.L_x_126:
[----:B------:R-:W-:Y:S05]  /*3bd0*/  BSYNC B1 ;  /* 0x0000000000017941 */ /* 0x000fea0003800000 */
.L_x_125:
[----:B------:R-:W-:Y:S01]  /*3be0*/  @!P3 IMAD R71, R71, R19, R14 ;  /* 0x000000134747b224 */ /* 0x000fe200078e020e */
[----:B------:R-:W-:Y:S04]  /*3bf0*/  BSSY B1, `(.L_x_127) ;  /* 0x0000006000017945 */ /* 0x000fe80003800000 */
[----:B------:R0:W-:Y:S01]  /*3c00*/  @!P3 STG.E.U8 desc[UR38][R6.64+0x59], R71 ;  /* 0x000059470600b986 */ /* 0x0001e2000c101126 */
[----:B------:R-:W-:Y:S05]  /*3c10*/  @P5 BRA `(.L_x_128) ;  /* 0x00000000000c5947 */ /* 0x000fea0003800000 */
[----:B------:R-:W3:Y:S02]  /*3c20*/  LDG.E.U8 R95, desc[UR38][R8.64+0x60] ;  /* 0x00006026085f7981 */ /* 0x000ee4000c1e1100 */
[----:B---3--:R-:W-:-:S05]  /*3c30*/  PRMT R13, R95, 0x8880, RZ ;  /* 0x000088805f0d7816 */ /* 0x008fca00000000ff */
[----:B------:R-:W-:-:S07]  /*3c40*/  IMAD R14, R13, R88, RZ ;  /* 0x000000580d0e7224 */ /* 0x000fce00078e02ff */
.L_x_128:
[----:B------:R-:W-:Y:S05]  /*3c50*/  BSYNC B1 ;  /* 0x0000000000017941 */ /* 0x000fea0003800000 */
.L_x_127:
[----:B---3--:R-:W-:Y:S01]  /*3c60*/  @!P5 IMAD R13, R72, R19, R14 ;  /* 0x00000013480dd224 */ /* 0x008fe200078e020e */
[----:B------:R-:W-:Y:S04]  /*3c70*/  BSSY B1, `(.L_x_129) ;  /* 0x0000006000017945 */ /* 0x000fe80003800000 */
[----:B------:R3:W-:Y:S01]  /*3c80*/  @!P5 STG.E.U8 desc[UR38][R4.64+0x60], R13 ;  /* 0x0000600d0400d986 */ /* 0x0007e2000c101126 */
[----:B------:R-:W-:Y:S05]  /*3c90*/  @P2 BRA `(.L_x_130) ;  /* 0x00000000000c2947 */ /* 0x000fea0003800000 */
[----:B------:R-:W3:Y:S02]  /*3ca0*/  LDG.E.U8 R95, desc[UR38][R8.64+0x61] ;  /* 0x00006126085f7981 */ /* 0x000ee4000c1e1100 */
[----:B---3--:R-:W-:-:S05]  /*3cb0*/  PRMT R13, R95, 0x8880, RZ ;  /* 0x000088805f0d7816 */ /* 0x008fca00000000ff */
[----:B------:R-:W-:-:S07]  /*3cc0*/  IMAD R14, R13, R88, RZ ;  /* 0x000000580d0e7224 */ /* 0x000fce00078e02ff */
.L_x_130:
[----:B------:R-:W-:Y:S05]  /*3cd0*/  BSYNC B1 ;  /* 0x0000000000017941 */ /* 0x000fea0003800000 */
.L_x_129:
        /* <DEDUP_REMOVED lines=11> */
.L_x_132:
[----:B------:R-:W-:Y:S05]  /*3d90*/  BSYNC B1 ;  /* 0x0000000000017941 */ /* 0x000fea0003800000 */
.L_x_131:
[----:B---3--:R-:W-:Y:S01]  /*3da0*/  @!P4 IMAD R13, R74, R19, R14 ;  /* 0x000000134a0dc224 */ /* 0x008fe200078e020e */
[----:B------:R-:W-:Y:S04]  /*3db0*/  BSSY B1, `(.L_x_133) ;  /* 0x0000006000017945 */ /* 0x000fe80003800000 */
[----:B------:R3:W-:Y:S01]  /*3dc0*/  @!P4 STG.E.U8 desc[UR38][R6.64+0x60], R13 ;  /* 0x0000600d0600c986 */ /* 0x0007e2000c101126 */
[----:B------:R-:W-:Y:S05]  /*3dd0*/  @P3 BRA `(.L_x_134) ;  /* 0x00000000000c3947 */ /* 0x000fea0003800000 */
[----:B------:R-:W3:Y:S02]  /*3de0*/  LDG.E.U8 R95, desc[UR38][R10.64+0x61] ;  /* 0x000061260a5f7981 */ /* 0x000ee4000c1e1100 */
[----:B---3--:R-:W-:-:S05]  /*3df0*/  PRMT R13, R95, 0x8880, RZ ;  /* 0x000088805f0d7816 */ /* 0x008fca00000000ff */
[----:B------:R-:W-:-:S07]  /*3e00*/  IMAD R14, R13, R88, RZ ;  /* 0x000000580d0e7224 */ /* 0x000fce00078e02ff */
.L_x_134:
[----:B------:R-:W-:Y:S05]  /*3e10*/  BSYNC B1 ;  /* 0x0000000000017941 */ /* 0x000fea0003800000 */
.L_x_133:
[----:B------:R-:W-:Y:S01]  /*3e20*/  @!P3 IMAD R75, R75, R19, R14 ;  /* 0x000000134b4bb224 */ /* 0x000fe200078e020e */
[----:B------:R-:W-:Y:S04]  /*3e30*/  BSSY B1, `(.L_x_135) ;  /* 0x0000006000017945 */ /* 0x000fe80003800000 */
[----:B------:R0:W-:Y:S01]  /*3e40*/  @!P3 STG.E.U8 desc[UR38][R6.64+0x61], R75 ;  /* 0x0000614b0600b986 */ /* 0x0001e2000c101126 */
[----:B------:R-:W-:Y:S05]  /*3e50*/  @P5 BRA `(.L_x_136) ;  /* 0x00000000000c5947 */ /* 0x000fea0003800000 */
[----:B------:R-:W3:Y:S02]  /*3e60*/  LDG.E.U8 R95, desc[UR38][R8.64+0x68] ;  /* 0x00006826085f7981 */ /* 0x000ee4000c1e1100 */
[----:B---3--:R-:W-:-:S05]  /*3e70*/  PRMT R13, R95, 0x8880, RZ ;  /* 0x000088805f0d7816 */ /* 0x008fca00000000ff */
[----:B------:R-:W-:-:S07]  /*3e80*/  IMAD R14, R13, R88, RZ ;  /* 0x000000580d0e7224 */ /* 0x000fce00078e02ff */
.L_x_136:
[----:B------:R-:W-:Y:S05]  /*3e90*/  BSYNC B1 ;  /* 0x0000000000017941 */ /* 0x000fea0003800000 */
.L_x_135:
[----:B---3--:R-:W-:Y:S01]  /*3ea0*/  @!P5 IMAD R13, R76, R19, R14 ;  /* 0x000000134c0dd224 */ /* 0x008fe200078e020e */
[----:B------:R-:W-:Y:S04]  /*3eb0*/  BSSY B1, `(.L_x_137) ;  /* 0x0000006000017945 */ /* 0x000fe80003800000 */
[----:B------:R3:W-:Y:S01]  /*3ec0*/  @!P5 STG.E.U8 desc[UR38][R4.64+0x68], R13 ;  /* 0x0000680d0400d986 */ /* 0x0007e2000c101126 */
[----:B------:R-:W-:Y:S05]  /*3ed0*/  @P2 BRA `(.L_x_138) ;  /* 0x00000000000c2947 */ /* 0x000fea0003800000 */
[----:B------:R-:W3:Y:S02]  /*3ee0*/  LDG.E.U8 R95, desc[UR38][R8.64+0x69] ;  /* 0x00006926085f7981 */ /* 0x000ee4000c1e1100 */
[----:B---3--:R-:W-:-:S05]  /*3ef0*/  PRMT R13, R95, 0x8880, RZ ;  /* 0x000088805f0d7816 */ /* 0x008fca00000000ff */
[----:B------:R-:W-:-:S07]  /*3f00*/  IMAD R14, R13, R88, RZ ;  /* 0x000000580d0e7224 */ /* 0x000fce00078e02ff */
.L_x_138:
[----:B------:R-:W-:Y:S05]  /*3f10*/  BSYNC B1 ;  /* 0x0000000000017941 */ /* 0x000fea0003800000 */
.L_x_137:
        /* <DEDUP_REMOVED lines=11> */
.L_x_140:
[----:B------:R-:W-:Y:S05]  /*3fd0*/  BSYNC B1 ;  /* 0x0000000000017941 */ /* 0x000fea0003800000 */
.L_x_139:
[----:B---3--:R-:W-:Y:S01]  /*3fe0*/  @!P4 IMAD R13, R78, R19, R14 ;  /* 0x000000134e0dc224 */ /* 0x008fe200078e020e */
[----:B------:R-:W-:Y:S04]  /*3ff0*/  BSSY B1, `(.L_x_141) ;  /* 0x0000006000017945 */ /* 0x000fe80003800000 */
[----:B------:R3:W-:Y:S01]  /*4000*/  @!P4 STG.E.U8 desc[UR38][R6.64+0x68], R13 ;  /* 0x0000680d0600c986 */ /* 0x0007e2000c101126 */
[----:B------:R-:W-:Y:S05]  /*4010*/  @P3 BRA `(.L_x_142) ;  /* 0x00000000000c3947 */ /* 0x000fea0003800000 */
[----:B------:R-:W3:Y:S02]  /*4020*/  LDG.E.U8 R95, desc[UR38][R10.64+0x69] ;  /* 0x000069260a5f7981 */ /* 0x000ee4000c1e1100 */
[----:B---3--:R-:W-:-:S05]  /*4030*/  PRMT R13, R95, 0x8880, RZ ;  /* 0x000088805f0d7816 */ /* 0x008fca00000000ff */
[----:B------:R-:W-:-:S07]  /*4040*/  IMAD R14, R13, R88, RZ ;  /* 0x000000580d0e7224 */ /* 0x000fce00078e02ff */
.L_x_142:
[----:B------:R-:W-:Y:S05]  /*4050*/  BSYNC B1 ;  /* 0x0000000000017941 */ /* 0x000fea0003800000 */
.L_x_141:
[----:B------:R-:W-:Y:S01]  /*4060*/  @!P3 IMAD R79, R79, R19, R14 ;  /* 0x000000134f4fb224 */ /* 0x000fe200078e020e */
[----:B------:R-:W-:Y:S04]  /*4070*/  BSSY B1, `(.L_x_143) ;  /* 0x0000006000017945 */ /* 0x000fe80003800000 */
[----:B------:R0:W-:Y:S01]  /*4080*/  @!P3 STG.E.U8 desc[UR38][R6.64+0x69], R79 ;  /* 0x0000694f0600b986 */ /* 0x0001e2000c101126 */
[----:B------:R-:W-:Y:S05]  /*4090*/  @P5 BRA `(.L_x_144) ;  /* 0x00000000000c5947 */ /* 0x000fea0003800000 */
[----:B------:R-:W3:Y:S02]  /*40a0*/  LDG.E.U8 R95, desc[UR38][R8.64+0x70] ;  /* 0x00007026085f7981 */ /* 0x000ee4000c1e1100 */
[----:B---3--:R-:W-:-:S05]  /*40b0*/  PRMT R13, R95, 0x8880, RZ ;  /* 0x000088805f0d7816 */ /* 0x008fca00000000ff */
[----:B------:R-:W-:-:S07]  /*40c0*/  IMAD R14, R13, R88, RZ ;  /* 0x000000580d0e7224 */ /* 0x000fce00078e02ff */
.L_x_144:
[----:B------:R-:W-:Y:S05]  /*40d0*/  BSYNC B1 ;  /* 0x0000000000017941 */ /* 0x000fea0003800000 */
.L_x_143:
[----:B---3--:R-:W-:Y:S01]  /*40e0*/  @!P5 IMAD R13, R80, R19, R14 ;  /* 0x00000013500dd224 */ /* 0x008fe200078e020e */
[----:B------:R-:W-:Y:S04]  /*40f0*/  BSSY B1, `(.L_x_145) ;  /* 0x0000006000017945 */ /* 0x000fe80003800000 */
[----:B------:R3:W-:Y:S01]  /*4100*/  @!P5 STG.E.U8 desc[UR38][R4.64+0x70], R13 ;  /* 0x0000700d0400d986 */ /* 0x0007e2000c101126 */
[----:B------:R-:W-:Y:S05]  /*4110*/  @P2 BRA `(.L_x_146) ;  /* 0x00000000000c2947 */ /* 0x000fea0003800000 */
[----:B------:R-:W3:Y:S02]  /*4120*/  LDG.E.U8 R95, desc[UR38][R8.64+0x71] ;  /* 0x00007126085f7981 */ /* 0x000ee4000c1e1100 */
[----:B---3--:R-:W-:-:S05]  /*4130*/  PRMT R13, R95, 0x8880, RZ ;  /* 0x000088805f0d7816 */ /* 0x008fca00000000ff */
[----:B------:R-:W-:-:S07]  /*4140*/  IMAD R14, R13, R88, RZ ;  /* 0x000000580d0e7224 */ /* 0x000fce00078e02ff */
.L_x_146:
[----:B------:R-:W-:Y:S05]  /*4150*/  BSYNC B1 ;  /* 0x0000000000017941 */ /* 0x000fea0003800000 */
.L_x_145:
[----:B------:R-:W-:Y:S01]  /*4160*/  ISETP.LT.OR P4, PT, R3, 0x71, !P0 ;  /* 0x000000710300780c */ /* 0x000fe20004781670 */
[----:B------:R-:W-:Y:S01]  /*4170*/  @!P2 IMAD R81, R81, R19, R14 ;  /* 0x000000135151a224 */ /* 0x000fe200078e020e */
[----:B------:R-:W-:Y:S01]  /*4180*/  BSSY B1, `(.L_x_147) ;  /* 0x000000a000017945 */ /* 0x000fe20003800000 */
[C---:B------:R-:W-:Y:S02]  /*4190*/  ISETP.LT.OR P3, PT, R3.reuse, 0x72, !P0 ;  /* 0x000000720300780c */ /* 0x040fe40004761670 */
        /* <DEDUP_REMOVED lines=8> */
.L_x_148:
[----:B------:R-:W-:Y:S05]  /*4220*/  BSYNC B1 ;  /* 0x0000000000017941 */ /* 0x000fea0003800000 */
.L_x_147:
[----:B---3--:R-:W-:Y:S01]  /*4230*/  @!P4 IMAD R13, R82, R19, R14 ;  /* 0x00000013520dc224 */ /* 0x008fe200078e020e */
[----:B------:R-:W-:Y:S04]  /*4240*/  BSSY B1, `(.L_x_149) ;  /* 0x0000006000017945 */ /* 0x000fe80003800000 */
[----:B------:R3:W-:Y:S01]  /*4250*/  @!P4 STG.E.U8 desc[UR38][R6.64+0x70], R13 ;  /* 0x0000700d0600c986 */ /* 0x0007e2000c101126 */
[----:B------:R-:W-:Y:S05]  /*4260*/  @P3 BRA `(.L_x_150) ;  /* 0x00000000000c3947 */ /* 0x000fea0003800000 */
[----:B------:R-:W3:Y:S02]  /*4270*/  LDG.E.U8 R95, desc[UR38][R10.64+0x71] ;  /* 0x000071260a5f7981 */ /* 0x000ee4000c1e1100 */
[----:B---3--:R-:W-:-:S05]  /*4280*/  PRMT R13, R95, 0x8880, RZ ;  /* 0x000088805f0d7816 */ /* 0x008fca00000000ff */
[----:B------:R-:W-:-:S07]  /*4290*/  IMAD R14, R13, R88, RZ ;  /* 0x000000580d0e7224 */ /* 0x000fce00078e02ff */
.L_x_150:
[----:B------:R-:W-:Y:S05]  /*42a0*/  BSYNC B1 ;  /* 0x0000000000017941 */ /* 0x000fea0003800000 */
.L_x_149:
[----:B------:R-:W-:Y:S01]  /*42b0*/  @!P3 IMAD R83, R83, R19, R14 ;  /* 0x000000135353b224 */ /* 0x000fe200078e020e */
[----:B------:R-:W-:Y:S04]  /*42c0*/  BSSY B1, `(.L_x_151) ;  /* 0x0000006000017945 */ /* 0x000fe80003800000 */
[----:B------:R0:W-:Y:S01]  /*42d0*/  @!P3 STG.E.U8 desc[UR38][R6.64+0x71], R83 ;  /* 0x000071530600b986 */ /* 0x0001e2000c101126 */
[----:B------:R-:W-:Y:S05]  /*42e0*/  @P2 BRA `(.L_x_152) ;  /* 0x00000000000c2947 */ /* 0x000fea0003800000 */
[----:B------:R-:W3:Y:S02]  /*42f0*/  LDG.E.U8 R95, desc[UR38][R8.64+0x78] ;  /* 0x00007826085f7981 */ /* 0x000ee4000c1e1100 */
[----:B---3--:R-:W-:-:S05]  /*4300*/  PRMT R13, R95, 0x8880, RZ ;  /* 0x000088805f0d7816 */ /* 0x008fca00000000ff */
[----:B------:R-:W-:-:S07]  /*4310*/  IMAD R14, R13, R88, RZ ;  /* 0x000000580d0e7224 */ /* 0x000fce00078e02ff */
.L_x_152:
[----:B------:R-:W-:Y:S05]  /*4320*/  BSYNC B1 ;  /* 0x0000000000017941 */ /* 0x000fea0003800000 */
.L_x_151:
[----:B---3--:R-:W-:Y:S01]  /*4330*/  @!P2 IMAD R13, R84, R19, R14 ;  /* 0x00000013540da224 */ /* 0x008fe200078e020e */
[----:B------:R-:W-:Y:S04]  /*4340*/  BSSY B1, `(.L_x_153) ;  /* 0x0000006000017945 */ /* 0x000fe80003800000 */
[----:B------:R3:W-:Y:S01]  /*4350*/  @!P2 STG.E.U8 desc[UR38][R4.64+0x78], R13 ;  /* 0x0000780d0400a986 */ /* 0x0007e2000c101126 */
[----:B------:R-:W-:Y:S05]  /*4360*/  @P1 BRA `(.L_x_154) ;  /* 0x00000000000c1947 */ /* 0x000fea0003800000 */
[----:B------:R-:W3:Y:S02]  /*4370*/  LDG.E.U8 R95, desc[UR38][R8.64+0x79] ;  /* 0x00007926085f7981 */ /* 0x000ee4000c1e1100 */
[----:B---3--:R-:W-:-:S05]  /*4380*/  PRMT R13, R95, 0x8880, RZ ;  /* 0x000088805f0d7816 */ /* 0x008fca00000000ff */
[----:B------:R-:W-:-:S07]  /*4390*/  IMAD R14, R13, R88, RZ ;  /* 0x000000580d0e7224 */ /* 0x000fce00078e02ff */
.L_x_154:
[----:B------:R-:W-:Y:S05]  /*43a0*/  BSYNC B1 ;  /* 0x0000000000017941 */ /* 0x000fea0003800000 */
.L_x_153:
[----:B------:R-:W-:Y:S01]  /*43b0*/  @!P1 IMAD R85, R85, R19, R14 ;  /* 0x0000001355559224 */ /* 0x000fe200078e020e */
[----:B------:R-:W-:Y:S04]  /*43c0*/  BSSY B1, `(.L_x_155) ;  /* 0x0000006000017945 */ /* 0x000fe80003800000 */
[----:B------:R0:W-:Y:S01]  /*43d0*/  @!P1 STG.E.U8 desc[UR38][R4.64+0x79], R85 ;  /* 0x0000795504009986 */ /* 0x0001e2000c101126 */
[----:B------:R-:W-:Y:S05]  /*43e0*/  @P5 BRA `(.L_x_156) ;  /* 0x00000000000c5947 */ /* 0x000fea0003800000 */
[----:B------:R-:W0:Y:S02]  /*43f0*/  LDG.E.U8 R95, desc[UR38][R10.64+0x78] ;  /* 0x000078260a5f7981 */ /* 0x000e24000c1e1100 */
[----:B0123--:R-:W-:-:S05]  /*4400*/  PRMT R5, R95, 0x8880, RZ ;  /* 0x000088805f057816 */ /* 0x00ffca00000000ff */
[----:B------:R-:W-:-:S07]  /*4410*/  IMAD R14, R5, R88, RZ ;  /* 0x00000058050e7224 */ /* 0x000fce00078e02ff */
.L_x_156:
[----:B------:R-:W-:Y:S05]  /*4420*/  BSYNC B1 ;  /* 0x0000000000017941 */ /* 0x000fea0003800000 */
.L_x_155:
[----:B0123--:R-:W-:Y:S01]  /*4430*/  @!P5 IMAD R5, R86, R19, R14 ;  /* 0x000000135605d224 */ /* 0x00ffe200078e020e */
[----:B------:R-:W-:Y:S01]  /*4440*/  ISETP.LT.OR P0, PT, R3, 0x7a, !P0 ;  /* 0x0000007a0300780c */ /* 0x000fe20004701670 */
[----:B------:R-:W-:Y:S03]  /*4450*/  BSSY B1, `(.L_x_157) ;  /* 0x0000006000017945 */ /* 0x000fe60003800000 */
[----:B------:R0:W-:Y:S09]  /*4460*/  @!P5 STG.E.U8 desc[UR38][R6.64+0x78], R5 ;  /* 0x000078050600d986 */ /* 0x0001f2000c101126 */
[----:B------:R-:W-:Y:S05]  /*4470*/  @P0 BRA `(.L_x_158) ;  /* 0x00000000000c0947 */ /* 0x000fea0003800000 */
[----:B------:R-:W2:Y:S02]  /*4480*/  LDG.E.U8 R95, desc[UR38][R10.64+0x79] ;  /* 0x000079260a5f7981 */ /* 0x000ea4000c1e1100 */
[----:B--2---:R-:W-:-:S05]  /*4490*/  PRMT R3, R95, 0x8880, RZ ;  /* 0x000088805f037816 */ /* 0x004fca00000000ff */
[----:B------:R-:W-:-:S07]  /*44a0*/  IMAD R14, R3, R88, RZ ;  /* 0x00000058030e7224 */ /* 0x000fce00078e02ff */
.L_x_158:
[----:B------:R-:W-:Y:S05]  /*44b0*/  BSYNC B1 ;  /* 0x0000000000017941 */ /* 0x000fea0003800000 */
.L_x_157:
[----:B------:R-:W-:Y:S01]  /*44c0*/  IMAD R87, R87, R19, R14 ;  /* 0x0000001357577224 */ /* 0x000fe200078e020e */
[----:B------:R-:W-:Y:S06]  /*44d0*/  @P0 BRA `(.L_x_159) ;  /* 0x0000000c00100947 */ /* 0x000fec0003800000 */
[----:B------:R1:W-:Y:S01]  /*44e0*/  STG.E.U8 desc[UR38][R6.64+0x79], R87 ;  /* 0x0000795706007986 */ /* 0x0003e2000c101126 */
[----:B------:R-:W-:Y:S05]  /*44f0*/  BRA `(.L_x_159) ;  /* 0x0000000c00087947 */ /* 0x000fea0003800000 */
.L_x_30:
[C---:B------:R-:W-:Y:S02]  /*4500*/  ISETP.GE.AND P1, PT, R102.reuse, 0x1, PT ;  /* 0x000000016600780c */ /* 0x040fe40003f26270 */
[----:B------:R-:W-:Y:S02]  /*4510*/  ISETP.GE.AND P0, PT, R102, 0x9, PT ;  /* 0x000000096600780c */ /* 0x000fe40003f06270 */
[C---:B------:R-:W-:Y:S02]  /*4520*/  ISETP.LT.OR P4, PT, R3.reuse, 0x1, !P1 ;  /* 0x000000010300780c */ /* 0x040fe40004f81670 */
[C---:B------:R-:W-:Y:S02]  /*4530*/  ISETP.LT.OR P3, PT, R3.reuse, 0x2, !P1 ;  /* 0x000000020300780c */ /* 0x040fe40004f61670 */
[C---:B------:R-:W-:Y:S02]  /*4540*/  ISETP.LT.OR P2, PT, R3.reuse, 0x1, !P0 ;  /* 0x000000010300780c */ /* 0x040fe40004741670 */
[----:B------:R-:W-:-:S07]  /*4550*/  ISETP.LT.OR P5, PT, R3, 0x2, !P0 ;  /* 0x000000020300780c */ /* 0x000fce00047a1670 */
[-C--:B------:R-:W-:Y:S02]  /*4560*/  @!P4 IMAD R9, R24, R19.reuse, RZ ;  /* 0x000000131809c224 */ /* 0x080fe400078e02ff */
[-C--:B------:R-:W-:Y:S02]  /*4570*/  @!P3 IMAD R25, R25, R19.reuse, RZ ;  /* 0x000000131919b224 */ /* 0x080fe400078e02ff */
[-C--:B------:R-:W-:Y:S01]  /*4580*/  @!P2 IMAD R11, R26, R19.reuse, RZ ;  /* 0x000000131a0ba224 */ /* 0x080fe200078e02ff */
[----:B------:R0:W-:Y:S01]  /*4590*/  @!P4 STG.E.U8 desc[UR38][R4.64], R9 ;  /* 0x000000090400c986 */ /* 0x0001e2000c101126 */
[----:B------:R-:W-:Y:S01]  /*45a0*/  ISETP.LT.OR P4, PT, R3, 0x9, !P1 ;  /* 0x000000090300780c */ /* 0x000fe20004f81670 */
[----:B------:R-:W-:Y:S02]  /*45b0*/  @!P5 IMAD R27, R27, R19, RZ ;  /* 0x000000131b1bd224 */ /* 0x000fe400078e02ff */
[----:B------:R-:W-:Y:S01]  /*45c0*/  @!P3 STG.E.U8 desc[UR38][R4.64+0x1], R25 ;  /* 0x000001190400b986 */ /* 0x000fe2000c101126 */
[----:B------:R-:W-:-:S03]  /*45d0*/  ISETP.LT.OR P3, PT, R3, 0xa, !P1 ;  /* 0x0000000a0300780c */ /* 0x000fc60004f61670 */
[----:B------:R1:W-:Y:S01]  /*45e0*/  @!P2 STG.E.U8 desc[UR38][R6.64], R11 ;  /* 0x0000000b0600a986 */ /* 0x0003e2000c101126 */
[----:B------:R-:W-:-:S03]  /*45f0*/  ISETP.LT.OR P2, PT, R3, 0x9, !P0 ;  /* 0x000000090300780c */ /* 0x000fc60004741670 */
[----:B------:R-:W-:Y:S01]  /*4600*/  @!P5 STG.E.U8 desc[UR38][R6.64+0x1], R27 ;  /* 0x0000011b0600d986 */ /* 0x000fe2000c101126 */
[----:B------:R-:W-:Y:S01]  /*4610*/  ISETP.LT.OR P5, PT, R3, 0xa, !P0 ;  /* 0x0000000a0300780c */ /* 0x000fe200047a1670 */
[----:B------:R-:W-:-:S04]  /*4620*/  @!P4 IMAD R13, R28, R19, RZ ;  /* 0x000000131c0dc224 */ /* 0x000fc800078e02ff */
[-C--:B------:R-:W-:Y:S01]  /*4630*/  @!P3 IMAD R29, R29, R19.reuse, RZ ;  /* 0x000000131d1db224 */ /* 0x080fe200078e02ff */
[----:B------:R-:W-:Y:S01]  /*4640*/  @!P4 STG.E.U8 desc[UR38][R4.64+0x8], R13 ;  /* 0x0000080d0400c986 */ /* 0x000fe2000c101126 */
[C---:B------:R-:W-:Y:S02]  /*4650*/  ISETP.LT.OR P4, PT, R3.reuse, 0x11, !P1 ;  /* 0x000000110300780c */ /* 0x040fe40004f81670 */
[-C--:B0-----:R-:W-:Y:S01]  /*4660*/  @!P2 IMAD R9, R30, R19.reuse, RZ ;  /* 0x000000131e09a224 */ /* 0x081fe200078e02ff */
[----:B------:R-:W-:Y:S01]  /*4670*/  @!P3 STG.E.U8 desc[UR38][R4.64+0x9], R29 ;  /* 0x0000091d0400b986 */ /* 0x000fe2000c101126 */
[----:B------:R-:W-:Y:S02]  /*4680*/  ISETP.LT.OR P3, PT, R3, 0x12, !P1 ;  /* 0x000000120300780c */ /* 0x000fe40004f61670 */
[----:B------:R-:W-:Y:S01]  /*4690*/  @!P5 IMAD R31, R31, R19, RZ ;  /* 0x000000131f1fd224 */ /* 0x000fe200078e02ff */
[----:B------:R0:W-:Y:S01]  /*46a0*/  @!P2 STG.E.U8 desc[UR38][R6.64+0x8], R9 ;  /* 0x000008090600a986 */ /* 0x0001e2000c101126 */
[----:B------:R-:W-:-:S03]  /*46b0*/  ISETP.LT.OR P2, PT, R3, 0x11, !P0 ;  /* 0x000000110300780c */ /* 0x000fc60004741670 */
[----:B------:R-:W-:Y:S01]  /*46c0*/  @!P5 STG.E.U8 desc[UR38][R6.64+0x9], R31 ;  /* 0x0000091f0600d986 */ /* 0x000fe2000c101126 */
[----:B------:R-:W-:Y:S01]  /*46d0*/  ISETP.LT.OR P5, PT, R3, 0x12, !P0 ;  /* 0x000000120300780c */ /* 0x000fe200047a1670 */
[----:B-1----:R-:W-:-:S04]  /*46e0*/  @!P4 IMAD R11, R32, R19, RZ ;  /* 0x00000013200bc224 */ /* 0x002fc800078e02ff */
        /* <DEDUP_REMOVED lines=109> */
[----:B------:R1:W-:Y:S01]  /*4dc0*/  @!P4 STG.E.U8 desc[UR38][R4.64+0x58], R13 ;  /* 0x0000580d0400c986 */ /* 0x0003e2000c101126 */
        /* <DEDUP_REMOVED lines=13> */
[-C--:B-1----:R-:W-:Y:S01]  /*4ea0*/  @!P2 IMAD R13, R74, R19.reuse, RZ ;  /* 0x000000134a0da224 */ /* 0x082fe200078e02ff */
[----:B------:R-:W-:Y:S01]  /*4eb0*/  @!P3 STG.E.U8 desc[UR38][R4.64+0x61], R73 ;  /* 0x000061490400b986 */ /* 0x000fe2000c101126 */
[----:B------:R-:W-:Y:S02]  /*4ec0*/  ISETP.LT.OR P3, PT, R3, 0x6a, !P1 ;  /* 0x0000006a0300780c */ /* 0x000fe40004f61670 */
[----:B------:R-:W-:Y:S01]  /*4ed0*/  @!P5 IMAD R75, R75, R19, RZ ;  /* 0x000000134b4bd224 */ /* 0x000fe200078e02ff */
[----:B------:R1:W-:Y:S01]  /*4ee0*/  @!P2 STG.E.U8 desc[UR38][R6.64+0x60], R13 ;  /* 0x0000600d0600a986 */ /* 0x0003e2000c101126 */
[----:B------:R-:W-:-:S03]  /*4ef0*/  ISETP.LT.OR P2, PT, R3, 0x69, !P0 ;  /* 0x000000690300780c */ /* 0x000fc60004741670 */
[----:B------:R-:W-:Y:S01]  /*4f00*/  @!P5 STG.E.U8 desc[UR38][R6.64+0x61], R75 ;  /* 0x0000614b0600d986 */ /* 0x000fe2000c101126 */
[----:B------:R-:W-:Y:S01]  /*4f10*/  ISETP.LT.OR P5, PT, R3, 0x6a, !P0 ;  /* 0x0000006a0300780c */ /* 0x000fe200047a1670 */
[----:B0-----:R-:W-:-:S04]  /*4f20*/  @!P4 IMAD R9, R76, R19, RZ ;  /* 0x000000134c09c224 */ /* 0x001fc800078e02ff */
[-C--:B------:R-:W-:Y:S01]  /*4f30*/  @!P3 IMAD R77, R77, R19.reuse, RZ ;  /* 0x000000134d4db224 */ /* 0x080fe200078e02ff */
[----:B------:R-:W-:Y:S01]  /*4f40*/  @!P4 STG.E.U8 desc[UR38][R4.64+0x68], R9 ;  /* 0x000068090400c986 */ /* 0x000fe2000c101126 */
[C---:B------:R-:W-:Y:S02]  /*4f50*/  ISETP.LT.OR P4, PT, R3.reuse, 0x72, !P1 ;  /* 0x000000720300780c */ /* 0x040fe40004f81670 */
[-C--:B--2---:R-:W-:Y:S01]  /*4f60*/  @!P2 IMAD R11, R78, R19.reuse, RZ ;  /* 0x000000134e0ba224 */ /* 0x084fe200078e02ff */
[----:B------:R-:W-:Y:S01]  /*4f70*/  @!P3 STG.E.U8 desc[UR38][R4.64+0x69], R77 ;  /* 0x0000694d0400b986 */ /* 0x000fe2000c101126 */
[----:B------:R-:W-:Y:S02]  /*4f80*/  ISETP.LT.OR P3, PT, R3, 0x71, !P1 ;  /* 0x000000710300780c */ /* 0x000fe40004f61670 */
[----:B------:R-:W-:Y:S01]  /*4f90*/  @!P5 IMAD R79, R79, R19, RZ ;  /* 0x000000134f4fd224 */ /* 0x000fe200078e02ff */
[----:B------:R0:W-:Y:S01]  /*4fa0*/  @!P2 STG.E.U8 desc[UR38][R6.64+0x68], R11 ;  /* 0x0000680b0600a986 */ /* 0x0001e2000c101126 */
[----:B------:R-:W-:-:S03]  /*4fb0*/  ISETP.LT.OR P2, PT, R3, 0x71, !P0 ;  /* 0x000000710300780c */ /* 0x000fc60004741670 */
[----:B------:R2:W-:Y:S01]  /*4fc0*/  @!P5 STG.E.U8 desc[UR38][R6.64+0x69], R79 ;  /* 0x0000694f0600d986 */ /* 0x0005e2000c101126 */
[----:B------:R-:W-:Y:S01]  /*4fd0*/  ISETP.LT.OR P5, PT, R3, 0x79, !P0 ;  /* 0x000000790300780c */ /* 0x000fe200047a1670 */
[----:B------:R-:W-:-:S04]  /*4fe0*/  @!P4 IMAD R81, R81, R19, RZ ;  /* 0x000000135151c224 */ /* 0x000fc800078e02ff */
[-C--:B-1----:R-:W-:Y:S01]  /*4ff0*/  @!P3 IMAD R13, R80, R19.reuse, RZ ;  /* 0x00000013500db224 */ /* 0x082fe200078e02ff */
[----:B------:R2:W-:Y:S01]  /*5000*/  @!P4 STG.E.U8 desc[UR38][R4.64+0x71], R81 ;  /* 0x000071510400c986 */ /* 0x0005e2000c101126 */
[C---:B------:R-:W-:Y:S02]  /*5010*/  ISETP.LT.OR P4, PT, R3.reuse, 0x72, !P0 ;  /* 0x000000720300780c */ /* 0x040fe40004781670 */
[C---:B------:R-:W-:Y:S01]  /*5020*/  ISETP.LT.OR P0, PT, R3.reuse, 0x7a, !P0 ;  /* 0x0000007a0300780c */ /* 0x040fe20004701670 */
[----:B------:R2:W-:Y:S01]  /*5030*/  @!P3 STG.E.U8 desc[UR38][R4.64+0x70], R13 ;  /* 0x0000700d0400b986 */ /* 0x0005e2000c101126 */
[C---:B------:R-:W-:Y:S02]  /*5040*/  ISETP.LT.OR P3, PT, R3.reuse, 0x79, !P1 ;  /* 0x000000790300780c */ /* 0x040fe40004f61670 */
[----:B------:R-:W-:Y:S01]  /*5050*/  ISETP.LT.OR P1, PT, R3, 0x7a, !P1 ;  /* 0x0000007a0300780c */ /* 0x000fe20004f21670 */
[-C--:B------:R-:W-:Y:S02]  /*5060*/  @!P2 IMAD R3, R82, R19.reuse, RZ ;  /* 0x000000135203a224 */ /* 0x080fe400078e02ff */
[----:B0-----:R-:W-:-:S03]  /*5070*/  @!P5 IMAD R11, R86, R19, RZ ;  /* 0x00000013560bd224 */ /* 0x001fc600078e02ff */
[----:B------:R2:W-:Y:S01]  /*5080*/  @!P2 STG.E.U8 desc[UR38][R6.64+0x70], R3 ;  /* 0x000070030600a986 */ /* 0x0005e2000c101126 */
[-C--:B------:R-:W-:Y:S02]  /*5090*/  @!P4 IMAD R83, R83, R19.reuse, RZ ;  /* 0x000000135353c224 */ /* 0x080fe400078e02ff */
[-C--:B------:R-:W-:Y:S02]  /*50a0*/  @!P0 IMAD R87, R87, R19.reuse, RZ ;  /* 0x0000001357578224 */ /* 0x080fe400078e02ff */
[-C--:B------:R-:W-:Y:S01]  /*50b0*/  @!P3 IMAD R9, R84, R19.reuse, RZ ;  /* 0x000000135409b224 */ /* 0x080fe200078e02ff */
[----:B------:R2:W-:Y:S01]  /*50c0*/  @!P4 STG.E.U8 desc[UR38][R6.64+0x71], R83 ;  /* 0x000071530600c986 */ /* 0x0005e2000c101126 */
[----:B------:R-:W-:-:S03]  /*50d0*/  @!P1 IMAD R85, R85, R19, RZ ;  /* 0x0000001355559224 */ /* 0x000fc600078e02ff */
[----:B------:R2:W-:Y:S04]  /*50e0*/  @!P3 STG.E.U8 desc[UR38][R4.64+0x78], R9 ;  /* 0x000078090400b986 */ /* 0x0005e8000c101126 */
[----:B------:R2:W-:Y:S04]  /*50f0*/  @!P1 STG.E.U8 desc[UR38][R4.64+0x79], R85 ;  /* 0x0000795504009986 */ /* 0x0005e8000c101126 */
[----:B------:R2:W-:Y:S04]  /*5100*/  @!P5 STG.E.U8 desc[UR38][R6.64+0x78], R11 ;  /* 0x0000780b0600d986 */ /* 0x0005e8000c101126 */
[----:B------:R2:W-:Y:S02]  /*5110*/  @!P0 STG.E.U8 desc[UR38][R6.64+0x79], R87 ;  /* 0x0000795706008986 */ /* 0x0005e4000c101126 */
.L_x_159:
[----:B------:R-:W-:Y:S05]  /*5120*/  BSYNC B0 ;  /* 0x0000000000007941 */ /* 0x000fea0003800000 */
.L_x_29:
[----:B------:R-:W-:Y:S01]  /*5130*/  IADD3 R16, P0, R16, UR36, RZ ;  /* 0x0000002410107c10 */ /* 0x000fe2000ff1e0ff */
[----:B------:R-:W-:Y:S01]  /*5140*/  ULDC.64 UR4, c[0x0][0x650] ;  /* 0x0001940000047ab9 */ /* 0x000fe20000000a00 */
[----:B--2---:R-:W-:Y:S01]  /*5150*/  PRMT R3, RZ, 0x7610, R3 ;  /* 0x00007610ff037816 */ /* 0x004fe20000000003 */
[----:B------:R-:W-:Y:S01]  /*5160*/  IMAD.MOV.U32 R98, RZ, RZ, -0x1 ;  /* 0xffffffffff627424 */ /* 0x000fe200078e00ff */
[----:B------:R-:W-:Y:S01]  /*5170*/  IADD3.X R17, R17, UR42, RZ, P0, !PT ;  /* 0x0000002a11117c10 */ /* 0x000fe200087fe4ff */
[----:B------:R-:W-:Y:S01]  /*5180*/  IMAD.MOV.U32 R96, RZ, RZ, -0x1 ;  /* 0xffffffffff607424 */ /* 0x000fe200078e00ff */
[----:B------:R-:W-:-:S04]  /*5190*/  ISETP.GE.U32.AND P0, PT, R16, UR4, PT ;  /* 0x0000000410007c0c */ /* 0x000fc8000bf06070 */
[----:B------:R-:W-:-:S13]  /*51a0*/  ISETP.GE.U32.AND.EX P0, PT, R17, UR5, PT, P0 ;  /* 0x0000000511007c0c */ /* 0x000fda000bf06100 */
[----:B------:R-:W-:Y:S05]  /*51b0*/  @P0 BRA `(.L_x_160) ;  /* 0x0000000400500947 */ /* 0x000fea0003800000 */
[----:B------:R-:W2:Y:S01]  /*51c0*/  LDC.64 R10, c[0x0][0x628] ;  /* 0x00018a00ff0a7b82 */ /* 0x000ea20000000a00 */
[----:B------:R-:W3:Y:S01]  /*51d0*/  S2R R20, SR_CTAID.X ;  /* 0x0000000000147919 */ /* 0x000ee20000002500 */
[----:B------:R-:W-:Y:S02]  /*51e0*/  IMAD.MOV.U32 R8, RZ, RZ, R16 ;  /* 0x000000ffff087224 */ /* 0x000fe400078e0010 */
[----:B------:R-:W-:Y:S01]  /*51f0*/  IMAD.MOV.U32 R9, RZ, RZ, R17 ;  /* 0x000000ffff097224 */ /* 0x000fe200078e0011 */
[----:B------:R-:W0:Y:S03]  /*5200*/  S2R R21, SR_CTAID.Y ;  /* 0x0000000000157919 */ /* 0x000e260000002600 */
[----:B------:R-:W0:Y:S08]  /*5210*/  LDC R0, c[0x0][0x630] ;  /* 0x00018c00ff007b82 */ /* 0x000e300000000800 */
[----:B------:R-:W0:Y:S01]  /*5220*/  LDC.64 R14, c[0x0][0x620] ;  /* 0x00018800ff0e7b82 */ /* 0x000e220000000a00 */
[----:B--2---:R-:W-:-:S04]  /*5230*/  ISETP.NE.U32.AND P0, PT, R10, RZ, PT ;  /* 0x000000ff0a00720c */ /* 0x004fc80003f05070 */
[----:B------:R-:W-:-:S13]  /*5240*/  ISETP.NE.AND.EX P0, PT, R11, RZ, PT, P0 ;  /* 0x000000ff0b00720c */ /* 0x000fda0003f05300 */
[----:B0--3--:R-:W-:Y:S05]  /*5250*/  @!P0 BRA `(.L_x_161) ;  /* 0x0000000000288947 */ /* 0x009fea0003800000 */
[----:B------:R-:W0:Y:S02]  /*5260*/  LDC R3, c[0x0][0x634] ;  /* 0x00018d00ff037b82 */ /* 0x000e240000000800 */
[----:B0-----:R-:W-:-:S05]  /*5270*/  IADD3 R3, P0, R16, R3, RZ ;  /* 0x0000000310037210 */ /* 0x001fca0007f1e0ff */
[----:B------:R-:W-:-:S04]  /*5280*/  IMAD.X R13, RZ, RZ, R17, P0 ;  /* 0x000000ffff0d7224 */ /* 0x000fc800000e0611 */
[----:B------:R-:W-:-:S04]  /*5290*/  IMAD.WIDE.U32 R4, R13, R10, RZ ;  /* 0x0000000a0d047225 */ /* 0x000fc800078e00ff */
[----:B-1--4-:R-:W-:-:S04]  /*52a0*/  IMAD.WIDE.U32 R6, P0, R3, R11, R4 ;  /* 0x0000000b03067225 */ /* 0x012fc80007800004 */
[----:B------:R-:W-:-:S04]  /*52b0*/  IMAD.WIDE.U32 R4, R3, R10, RZ ;  /* 0x0000000a03047225 */ /* 0x000fc800078e00ff */
[----:B------:R-:W-:Y:S01]  /*52c0*/  IMAD.X R9, RZ, RZ, RZ, P0 ;  /* 0x000000ffff097224 */ /* 0x000fe200000e06ff */
[----:B------:R-:W-:Y:S01]  /*52d0*/  IADD3 RZ, P0, R5, R6, RZ ;  /* 0x0000000605ff7210 */ /* 0x000fe20007f1e0ff */
[----:B------:R-:W-:-:S04]  /*52e0*/  IMAD.MOV.U32 R8, RZ, RZ, R7 ;  /* 0x000000ffff087224 */ /* 0x000fc800078e0007 */
[----:B------:R-:W-:-:S08]  /*52f0*/  IMAD.WIDE.U32.X R8, R13, R11, R8, P0 ;  /* 0x0000000b0d087225 */ /* 0x000fd000000e0408 */
.L_x_161:
[----:B------:R-:W0:Y:S01]  /*5300*/  LDC.64 R28, c[0x0][0x640] ;  /* 0x00019000ff1c7b82 */ /* 0x000e220000000a00 */
[-CC-:B------:R-:W-:Y:S01]  /*5310*/  SHF.R.U64 R96, R8, R0.reuse, R9.reuse ;  /* 0x0000000008607219 */ /* 0x180fe20000001209 */
[----:B------:R-:W-:Y:S01]  /*5320*/  ULDC UR4, c[0x0][0x150] ;  /* 0x0000540000047ab9 */ /* 0x000fe20000000800 */
[----:B------:R-:W-:Y:S02]  /*5330*/  SHF.R.U32.HI R0, RZ, R0, R9 ;  /* 0x00000000ff007219 */ /* 0x000fe40000011609 */
[----:B------:R-:W-:Y:S02]  /*5340*/  IADD3 R3, P0, RZ, -R96, RZ ;  /* 0x80000060ff037210 */ /* 0x000fe40007f1e0ff */
[----:B-1--4-:R-:W-:Y:S01]  /*5350*/  I2FP.F32.U32 R7, R20 ;  /* 0x0000001400077245 */ /* 0x012fe20000201000 */
[----:B------:R-:W1:Y:S02]  /*5360*/  LDC R6, c[0x0][0x618] ;  /* 0x00018600ff067b82 */ /* 0x000e640000000800 */
[----:B------:R-:W-:-:S02]  /*5370*/  IMAD.X R5, RZ, RZ, ~R0, P0 ;  /* 0x000000ffff057224 */ /* 0x000fc400000e0e00 */
[----:B------:R-:W-:Y:S01]  /*5380*/  FMUL R7, R7, UR4 ;  /* 0x0000000407077c20 */ /* 0x000fe20008400000 */
[----:B------:R-:W-:Y:S01]  /*5390*/  ULDC UR4, c[0x0][0x154] ;  /* 0x0000550000047ab9 */ /* 0x000fe20000000800 */
[-C--:B------:R-:W-:Y:S02]  /*53a0*/  IMAD R0, R5, R14.reuse, RZ ;  /* 0x0000000e05007224 */ /* 0x080fe400078e02ff */
[----:B------:R-:W2:Y:S01]  /*53b0*/  LDC R8, c[0x0][0x608] ;  /* 0x00018200ff087b82 */ /* 0x000ea20000000800 */
[C---:B------:R-:W-:Y:S01]  /*53c0*/  IMAD.WIDE.U32 R4, R3.reuse, R14, R16 ;  /* 0x0000000e03047225 */ /* 0x040fe200078e0010 */
[----:B------:R-:W3:Y:S03]  /*53d0*/  F2I.U32.TRUNC.NTZ R7, R7 ;  /* 0x0000000700077305 */ /* 0x000ee6000020f000 */
[----:B------:R-:W-:Y:S01]  /*53e0*/  IMAD R3, R3, R15, R0 ;  /* 0x0000000f03037224 */ /* 0x000fe200078e0200 */
[----:B------:R-:W-:-:S02]  /*53f0*/  I2FP.F32.U32 R0, R21 ;  /* 0x0000001500007245 */ /* 0x000fc40000201000 */
[----:B------:R-:W4:Y:S01]  /*5400*/  LDC R26, c[0x0][0x658] ;  /* 0x00019600ff1a7b82 */ /* 0x000f220000000800 */
[----:B------:R-:W-:Y:S01]  /*5410*/  IMAD.IADD R3, R5, 0x1, R3 ;  /* 0x0000000105037824 */ /* 0x000fe200078e0203 */
[----:B0-----:R-:W-:Y:S01]  /*5420*/  ISETP.NE.U32.AND P0, PT, R28, RZ, PT ;  /* 0x000000ff1c00720c */ /* 0x001fe20003f05070 */
[----:B------:R-:W-:-:S03]  /*5430*/  FMUL R0, R0, UR4 ;  /* 0x0000000400007c20 */ /* 0x000fc60008400000 */
[----:B------:R-:W-:Y:S01]  /*5440*/  ISETP.NE.AND.EX P0, PT, R29, RZ, PT, P0 ;  /* 0x000000ff1d00720c */ /* 0x000fe20003f05300 */
[----:B------:R0:W0:Y:S01]  /*5450*/  F2I.U32.TRUNC.NTZ R14, R0 ;  /* 0x00000000000e7305 */ /* 0x000022000020f000 */
[----:B------:R-:W0:Y:S01]  /*5460*/  LDC R9, c[0x0][0x144] ;  /* 0x00005100ff097b82 */ /* 0x000e220000000800 */
[-C--:B-1----:R-:W-:Y:S01]  /*5470*/  SHF.R.U64 R10, R4, R6.reuse, R3 ;  /* 0x00000006040a7219 */ /* 0x082fe20000001203 */
[----:B---3--:R-:W-:Y:S01]  /*5480*/  IMAD.MOV R7, RZ, RZ, -R7 ;  /* 0x000000ffff077224 */ /* 0x008fe200078e0a07 */
[----:B------:R-:W-:-:S05]  /*5490*/  SHF.R.U32.HI R3, RZ, R6, R3 ;  /* 0x00000006ff037219 */ /* 0x000fca0000011603 */
[----:B------:R-:W1:Y:S01]  /*54a0*/  LDC R24, c[0x0][0x148] ;  /* 0x00005200ff187b82 */ /* 0x000e620000000800 */
[-CC-:B--2---:R-:W-:Y:S02]  /*54b0*/  SHF.R.U64 R12, R10, R8.reuse, R3.reuse ;  /* 0x000000080a0c7219 */ /* 0x184fe40000001203 */
[----:B------:R-:W-:-:S05]  /*54c0*/  SHF.R.U32.HI R3, RZ, R8, R3 ;  /* 0x00000008ff037219 */ /* 0x000fca0000011603 */
[----:B------:R-:W2:Y:S01]  /*54d0*/  LDC R15, c[0x0][0x600] ;  /* 0x00018000ff0f7b82 */ /* 0x000ea20000000800 */
[-CC-:B----4-:R-:W-:Y:S02]  /*54e0*/  SHF.R.U64 R13, R12, R26.reuse, R3.reuse ;  /* 0x0000001a0c0d7219 */ /* 0x190fe40000001203 */
[----:B------:R-:W-:-:S03]  /*54f0*/  SHF.R.U32.HI R5, RZ, R26, R3 ;  /* 0x0000001aff057219 */ /* 0x000fc60000011603 */
[----:B------:R-:W-:Y:S02]  /*5500*/  IMAD.MOV.U32 R4, RZ, RZ, R13 ;  /* 0x000000ffff047224 */ /* 0x000fe400078e000d */
[----:B------:R-:W3:Y:S01]  /*5510*/  LDC R27, c[0x0][0x648] ;  /* 0x00019200ff1b7b82 */ /* 0x000ee20000000800 */
[----:B0-----:R-:W-:-:S07]  /*5520*/  IMAD R25, R9, R7, R20 ;  /* 0x0000000709197224 */ /* 0x001fce00078e0214 */
[----:B------:R-:W0:Y:S08]  /*5530*/  LDC R30, c[0x0][0x638] ;  /* 0x00018e00ff1e7b82 */ /* 0x000e300000000800 */
[----:B------:R-:W4:Y:S01]  /*5540*/  LDC R31, c[0x0][0x610] ;  /* 0x00018400ff1f7b82 */ /* 0x000f220000000800 */
[----:B-1----:R-:W-:Y:S05]  /*5550*/  @!P0 BRA `(.L_x_162) ;  /* 0x0000000000288947 */ /* 0x002fea0003800000 */
        /* <DEDUP_REMOVED lines=10> */
.L_x_162:
[----:B------:R-:W-:Y:S01]  /*5600*/  ISETP.NE.AND P0, PT, R2, 0x1, PT ;  /* 0x000000010200780c */ /* 0x000fe20003f05270 */
[----:B------:R-:W-:Y:S01]  /*5610*/  IMAD.MOV R14, RZ, RZ, -R14 ;  /* 0x000000ffff0e7224 */ /* 0x000fe200078e0a0e */
[----:B---3--:R-:W-:Y:S01]  /*5620*/  SHF.R.U64 R0, R4, R27, R5 ;  /* 0x0000001b04007219 */ /* 0x008fe20000001205 */
[----:B--2---:R-:W-:Y:S01]  /*5630*/  VIADD R5, R15, 0xffffffff ;  /* 0xffffffff0f057836 */ /* 0x004fe20000000000 */
[----:B------:R-:W-:-:S03]  /*5640*/  LOP3.LUT R3, R12, R93, RZ, 0xc0, !PT ;  /* 0x0000005d0c037212 */ /* 0x000fc600078ec0ff */
[----:B------:R-:W-:Y:S01]  /*5650*/  IMAD.MOV R4, RZ, RZ, -R0 ;  /* 0x000000ffff047224 */ /* 0x000fe200078e0a00 */
[----:B------:R-:W-:Y:S01]  /*5660*/  LOP3.LUT R10, R10, R5, RZ, 0xc0, !PT ;  /* 0x000000050a0a7212 */ /* 0x000fe200078ec0ff */
[----:B------:R-:W-:Y:S02]  /*5670*/  IMAD R0, R90, R0, R3 ;  /* 0x000000005a007224 */ /* 0x000fe400078e0203 */
[----:B0-----:R-:W-:Y:S02]  /*5680*/  IMAD R3, R4, R30, R13 ;  /* 0x0000001e04037224 */ /* 0x001fe400078e020d */
[----:B------:R-:W-:Y:S02]  /*5690*/  @P0 IMAD R25, R24, R14, R21 ;  /* 0x0000000e18190224 */ /* 0x000fe400078e0215 */
[----:B------:R-:W-:Y:S02]  /*56a0*/  IMAD R5, R3, R15, R10 ;  /* 0x0000000f03057224 */ /* 0x000fe400078e020a */
[----:B----4-:R-:W-:-:S02]  /*56b0*/  IMAD R0, R0, R31, R25 ;  /* 0x0000001f00007224 */ /* 0x010fc400078e0219 */
[----:B------:R-:W-:-:S03]  /*56c0*/  IMAD.MOV.U32 R4, RZ, RZ, 0x1 ;  /* 0x00000001ff047424 */ /* 0x000fc600078e00ff */
[----:B------:R-:W-:Y:S02]  /*56d0*/  SEL R98, R5, R0, !P0 ;  /* 0x0000000005627207 */ /* 0x000fe40004000000 */
[----:B------:R-:W-:Y:S02]  /*56e0*/  PRMT R3, R4, 0x7610, R3 ;  /* 0x0000761004037816 */ /* 0x000fe40000000003 */
[----:B------:R-:W-:-:S07]  /*56f0*/  SEL R0, R0, R5, !P0 ;  /* 0x0000000500007207 */ /* 0x000fce0004000000 */
.L_x_160:
[----:B------:R-:W-:Y:S01]  /*5700*/  LOP3.LUT P0, RZ, R3, 0xff, RZ, 0xc0, !PT ;  /* 0x000000ff03ff7812 */ /* 0x000fe2000780c0ff */
[----:B------:R-:W-:-:S12]  /*5710*/  IMAD.MOV.U32 R97, RZ, RZ, R0 ;  /* 0x000000ffff617224 */ /* 0x000fd800078e0000 */
[----:B------:R-:W-:Y:S05]  /*5720*/  @P0 BRA `(.L_x_163) ;  /* 0xffffffbc00580947 */ /* 0x000fea000383ffff */
[----:B------:R-:W-:Y:S05]  /*5730*/  EXIT ;  /* 0x000000000000794d */ /* 0x000fea0003800000 */
.L_x_4:
        /* <DEDUP_REMOVED lines=26> */
.L_x_165:
[--C-:B------:R-:W-:Y:S01]  /*58e0*/  SHF.R.U64 R14, R12, R20, R13.reuse ;  /* 0x000000140c0e7219 */ /* 0x100fe2000000120d */
[----:B------:R-:W0:Y:S01]  /*58f0*/  LDC R24, c[0x0][0x618] ;  /* 0x00018600ff187b82 */ /* 0x000e220000000800 */
[----:B------:R-:W-:Y:S01]  /*5900*/  I2FP.F32.U32 R8, R6 ;  /* 0x0000000600087245 */ /* 0x000fe20000201000 */
[----:B------:R-:W-:Y:S01]  /*5910*/  ULDC UR4, c[0x0][0x150] ;  /* 0x0000540000047ab9 */ /* 0x000fe20000000800 */
[----:B------:R-:W-:Y:S02]  /*5920*/  SHF.R.U32.HI R7, RZ, R20, R13 ;  /* 0x00000014ff077219 */ /* 0x000fe4000001160d */
[----:B------:R-:W-:Y:S01]  /*5930*/  IADD3 R11, P0, RZ, -R14, RZ ;  /* 0x8000000eff0b7210 */ /* 0x000fe20007f1e0ff */
[----:B------:R-:W-:Y:S01]  /*5940*/  FMUL R13, R8, UR4 ;  /* 0x00000004080d7c20 */ /* 0x000fe20008400000 */
[----:B------:R-:W-:Y:S01]  /*5950*/  ULDC UR4, c[0x0][0x154] ;  /* 0x0000550000047ab9 */ /* 0x000fe20000000800 */
[----:B------:R-:W1:Y:S02]  /*5960*/  LDC.64 R26, c[0x0][0x640] ;  /* 0x00019000ff1a7b82 */ /* 0x000e640000000a00 */
[----:B------:R-:W-:-:S02]  /*5970*/  IMAD.X R7, RZ, RZ, ~R7, P0 ;  /* 0x000000ffff077224 */ /* 0x000fc400000e0e07 */
[----:B------:R-:W2:Y:S01]  /*5980*/  F2I.U32.TRUNC.NTZ R13, R13 ;  /* 0x0000000d000d7305 */ /* 0x000ea2000020f000 */
[----:B------:R-:W-:-:S03]  /*5990*/  IMAD.WIDE.U32 R8, R11, R22, R16 ;  /* 0x000000160b087225 */ /* 0x000fc600078e0010 */
[----:B------:R-:W3:Y:S01]  /*59a0*/  LDC R15, c[0x0][0x144] ;  /* 0x00005100ff0f7b82 */ /* 0x000ee20000000800 */
[----:B------:R-:W-:-:S04]  /*59b0*/  IMAD R10, R7, R22, RZ ;  /* 0x00000016070a7224 */ /* 0x000fc800078e02ff */
[----:B------:R-:W-:Y:S02]  /*59c0*/  IMAD R7, R11, R23, R10 ;  /* 0x000000170b077224 */ /* 0x000fe400078e020a */
[----:B------:R-:W-:Y:S01]  /*59d0*/  IMAD.MOV.U32 R10, RZ, RZ, -0x1 ;  /* 0xffffffffff0a7424 */ /* 0x000fe200078e00ff */
[----:B------:R-:W4:Y:S01]  /*59e0*/  LDC R20, c[0x0][0x608] ;  /* 0x00018200ff147b82 */ /* 0x000f220000000800 */
[----:B------:R-:W-:Y:S01]  /*59f0*/  IMAD.IADD R7, R9, 0x1, R7 ;  /* 0x0000000109077824 */ /* 0x000fe200078e0207 */
[----:B------:R-:W-:-:S04]  /*5a00*/  I2FP.F32.U32 R9, R3 ;  /* 0x0000000300097245 */ /* 0x000fc80000201000 */
[-C--:B0-----:R-:W-:Y:S01]  /*5a10*/  SHF.R.U64 R12, R8, R24.reuse, R7 ;  /* 0x00000018080c7219 */ /* 0x081fe20000001207 */
[----:B--2---:R-:W-:Y:S01]  /*5a20*/  IMAD.MOV R8, RZ, RZ, -R13 ;  /* 0x000000ffff087224 */ /* 0x004fe200078e0a0d */
[----:B------:R-:W0:Y:S01]  /*5a30*/  LDC R11, c[0x0][0x658] ;  /* 0x00019600ff0b7b82 */ /* 0x000e220000000800 */
[----:B-1----:R-:W-:Y:S01]  /*5a40*/  ISETP.NE.U32.AND P0, PT, R26, RZ, PT ;  /* 0x000000ff1a00720c */ /* 0x002fe20003f05070 */
[----:B------:R-:W-:Y:S01]  /*5a50*/  FMUL R9, R9, UR4 ;  /* 0x0000000409097c20 */ /* 0x000fe20008400000 */
[----:B------:R-:W-:Y:S02]  /*5a60*/  SHF.R.U32.HI R7, RZ, R24, R7 ;  /* 0x00000018ff077219 */ /* 0x000fe40000011607 */
[----:B------:R-:W-:-:S03]  /*5a70*/  ISETP.NE.AND.EX P0, PT, R27, RZ, PT, P0 ;  /* 0x000000ff1b00720c */ /* 0x000fc60003f05300 */
[----:B------:R-:W1:Y:S01]  /*5a80*/  LDC R22, c[0x0][0x148] ;  /* 0x00005200ff167b82 */ /* 0x000e620000000800 */
[----:B---3--:R-:W-:Y:S02]  /*5a90*/  IMAD R23, R15, R8, R6 ;  /* 0x000000080f177224 */ /* 0x008fe400078e0206 */
[----:B------:R-:W-:-:S05]  /*5aa0*/  IMAD.MOV.U32 R8, RZ, RZ, 0x1 ;  /* 0x00000001ff087424 */ /* 0x000fca00078e00ff */
[----:B------:R-:W2:Y:S01]  /*5ab0*/  LDC R21, c[0x0][0x600] ;  /* 0x00018000ff157b82 */ /* 0x000ea20000000800 */
[-CC-:B----4-:R-:W-:Y:S02]  /*5ac0*/  SHF.R.U64 R15, R12, R20.reuse, R7.reuse ;  /* 0x000000140c0f7219 */ /* 0x190fe40000001207 */
[----:B------:R-:W-:Y:S02]  /*5ad0*/  SHF.R.U32.HI R6, RZ, R20, R7 ;  /* 0x00000014ff067219 */ /* 0x000fe40000011607 */
[----:B------:R3:W4:Y:S03]  /*5ae0*/  F2I.U32.TRUNC.NTZ R20, R9 ;  /* 0x0000000900147305 */ /* 0x000726000020f000 */
[----:B------:R-:W1:Y:S01]  /*5af0*/  LDC R25, c[0x0][0x648] ;  /* 0x00019200ff197b82 */ /* 0x000e620000000800 */
[-C--:B0-----:R-:W-:Y:S02]  /*5b00*/  SHF.R.U64 R19, R15, R11.reuse, R6 ;  /* 0x0000000b0f137219 */ /* 0x081fe40000001206 */
[----:B------:R-:W-:-:S02]  /*5b10*/  SHF.L.U32 R10, R10, R11, RZ ;  /* 0x0000000b0a0a7219 */ /* 0x000fc400000006ff */
[-C--:B------:R-:W-:Y:S01]  /*5b20*/  SHF.R.U32.HI R7, RZ, R11.reuse, R6 ;  /* 0x0000000bff077219 */ /* 0x080fe20000011606 */
[----:B------:R-:W-:Y:S01]  /*5b30*/  IMAD.MOV.U32 R6, RZ, RZ, R19 ;  /* 0x000000ffff067224 */ /* 0x000fe200078e0013 */
[----:B------:R-:W-:Y:S01]  /*5b40*/  SHF.L.U32 R24, R8, R11, RZ ;  /* 0x0000000b08187219 */ /* 0x000fe200000006ff */
[----:B------:R-:W0:Y:S01]  /*5b50*/  LDC R28, c[0x0][0x638] ;  /* 0x00018e00ff1c7b82 */ /* 0x000e220000000800 */
[----:B------:R-:W-:-:S07]  /*5b60*/  LOP3.LUT R30, RZ, R10, RZ, 0x33, !PT ;  /* 0x0000000aff1e7212 */ /* 0x000fce00078e33ff */
[----:B------:R-:W0:Y:S01]  /*5b70*/  LDC R29, c[0x0][0x610] ;  /* 0x00018400ff1d7b82 */ /* 0x000e220000000800 */
[----:B---34-:R-:W-:Y:S05]  /*5b80*/  @!P0 BRA `(.L_x_166) ;  /* 0x0000000000288947 */ /* 0x018fea0003800000 */
[----:B------:R-:W3:Y:S02]  /*5b90*/  LDC R6, c[0x0][0x64c] ;  /* 0x00019300ff067b82 */ /* 0x000ee40000000800 */
[----:B---3--:R-:W-:-:S05]  /*5ba0*/  IADD3 R11, P0, R19, R6, RZ ;  /* 0x00000006130b7210 */ /* 0x008fca0007f1e0ff */
        /* <DEDUP_REMOVED lines=8> */
.L_x_166:
[----:B------:R-:W-:Y:S01]  /*5c30*/  ISETP.NE.AND P0, PT, R2, 0x1, PT ;  /* 0x000000010200780c */ /* 0x000fe20003f05270 */
[----:B--2---:R-:W-:Y:S01]  /*5c40*/  VIADD R9, R21, 0xffffffff ;  /* 0xffffffff15097836 */ /* 0x004fe20000000000 */
[----:B-1----:R-:W-:Y:S01]  /*5c50*/  SHF.R.U64 R7, R6, R25, R7 ;  /* 0x0000001906077219 */ /* 0x002fe20000001207 */
[----:B------:R-:W-:Y:S01]  /*5c60*/  IMAD.MOV R20, RZ, RZ, -R20 ;  /* 0x000000ffff147224 */ /* 0x000fe200078e0a14 */
[----:B------:R-:W-:Y:S02]  /*5c70*/  LOP3.LUT R6, R15, R30, RZ, 0xc0, !PT ;  /* 0x0000001e0f067212 */ /* 0x000fe400078ec0ff */
[----:B------:R-:W-:Y:S01]  /*5c80*/  LOP3.LUT R12, R12, R9, RZ, 0xc0, !PT ;  /* 0x000000090c0c7212 */ /* 0x000fe200078ec0ff */
[----:B------:R-:W-:Y:S02]  /*5c90*/  IMAD.MOV R8, RZ, RZ, -R7 ;  /* 0x000000ffff087224 */ /* 0x000fe400078e0a07 */
[----:B------:R-:W-:Y:S02]  /*5ca0*/  IMAD R6, R24, R7, R6 ;  /* 0x0000000718067224 */ /* 0x000fe400078e0206 */
[----:B------:R-:W-:-:S02]  /*5cb0*/  IMAD.MOV.U32 R9, RZ, RZ, 0x1 ;  /* 0x00000001ff097424 */ /* 0x000fc400078e00ff */
[----:B------:R-:W-:Y:S02]  /*5cc0*/  @P0 IMAD R23, R22, R20, R3 ;  /* 0x0000001416170224 */ /* 0x000fe400078e0203 */
[----:B0-----:R-:W-:Y:S02]  /*5cd0*/  IMAD R3, R8, R28, R19 ;  /* 0x0000001c08037224 */ /* 0x001fe400078e0213 */
[----:B------:R-:W-:Y:S02]  /*5ce0*/  IMAD R19, R6, R29, R23 ;  /* 0x0000001d06137224 */ /* 0x000fe400078e0217 */
[----:B------:R-:W-:Y:S02]  /*5cf0*/  IMAD R6, R3, R21, R12 ;  /* 0x0000001503067224 */ /* 0x000fe400078e020c */
[----:B------:R-:W-:-:S03]  /*5d00*/  IMAD.MOV.U32 R8, RZ, RZ, R14 ;  /* 0x000000ffff087224 */ /* 0x000fc600078e000e */
[----:B------:R-:W-:Y:S02]  /*5d10*/  SEL R20, R6, R19, !P0 ;  /* 0x0000001306147207 */ /* 0x000fe40004000000 */
[----:B------:R-:W-:-:S07]  /*5d20*/  SEL R19, R19, R6, !P0 ;  /* 0x0000000613137207 */ /* 0x000fce0004000000 */
.L_x_164:
[----:B------:R-:W-:-:S08]  /*5d30*/  NOP ;  /* 0x0000000000007918 */ /* 0x000fd00000000000 */
[----:B------:R-:W0:-:S00]  /*5d40*/  USETMAXREG.DEALLOC.CTAPOOL 0x28 ;  /* 0x00000028000079c8 */ /* 0x000e0000080e0500 */
[----:B0-----:R-:W-:-:S13]  /*5d50*/  ISETP.NE.AND P0, PT, R0, RZ, PT ;  /* 0x000000ff0000720c */ /* 0x001fda0003f05270 */
[----:B------:R-:W-:Y:S05]  /*5d60*/  @P0 EXIT ;  /* 0x000000000000094d */ /* 0x000fea0003800000 */
[----:B------:R-:W-:Y:S01]  /*5d70*/  LOP3.LUT P0, RZ, R9, 0xff, RZ, 0xc0, !PT ;  /* 0x000000ff09ff7812 */ /* 0x000fe2000780c0ff */
[----:B------:R-:W-:Y:S02]  /*5d80*/  IMAD.MOV.U32 R3, RZ, RZ, 0x1 ;  /* 0x00000001ff037424 */ /* 0x000fe400078e00ff */
[----:B------:R-:W-:-:S10]  /*5d90*/  IMAD.MOV.U32 R0, RZ, RZ, RZ ;  /* 0x000000ffff007224 */ /* 0x000fd400078e00ff */
[----:B------:R-:W-:Y:S05]  /*5da0*/  @!P0 BRA `(.L_x_167) ;  /* 0x0000000c000c8947 */ /* 0x000fea0003800000 */
[----:B------:R-:W0:Y:S01]  /*5db0*/  LDC R0, c[0x0][0x28c] ;  /* 0x0000a300ff007b82 */ /* 0x000e220000000800 */
[----:B------:R-:W-:Y:S01]  /*5dc0*/  LOP3.LUT P0, RZ, R4, 0x1f, RZ, 0xc0, !PT ;  /* 0x0000001f04ff7812 */ /* 0x000fe2000780c0ff */
[----:B------:R-:W-:Y:S01]  /*5dd0*/  ULDC UR5, c[0x0][0x658] ;  /* 0x0001960000057ab9 */ /* 0x000fe20000000800 */
[----:B------:R-:W-:Y:S01]  /*5de0*/  UMOV UR6, 0xffffffff ;  /* 0xffffffff00067882 */ /* 0x000fe20000000000 */
[----:B------:R-:W-:Y:S01]  /*5df0*/  BSSY B0, `(.L_x_167) ;  /* 0x00000be000007945 */ /* 0x000fe20003800000 */
[----:B------:R-:W-:Y:S01]  /*5e00*/  USHF.L.U32 UR6, UR6, UR5, URZ ;  /* 0x0000000506067299 */ /* 0x000fe2000800063f */
[C---:B------:R-:W-:Y:S01]  /*5e10*/  ISETP.NE.AND P2, PT, R5.reuse, RZ, PT ;  /* 0x000000ff0500720c */ /* 0x040fe20003f45270 */
[----:B------:R-:W-:Y:S01]  /*5e20*/  IMAD.MOV.U32 R13, RZ, RZ, 0x1 ;  /* 0x00000001ff0d7424 */ /* 0x000fe200078e00ff */
[----:B------:R-:W-:Y:S01]  /*5e30*/  ISETP.NE.OR P0, PT, R5, RZ, !P0 ;  /* 0x000000ff0500720c */ /* 0x000fe20004705670 */
[----:B------:R-:W-:Y:S01]  /*5e40*/  ULDC UR4, c[0x0][0x600] ;  /* 0x0001800000047ab9 */ /* 0x000fe20000000800 */
[----:B------:R-:W-:Y:S01]  /*5e50*/  LOP3.LUT R12, R18, 0x2, RZ, 0xfc, !PT ;  /* 0x00000002120c7812 */ /* 0x000fe200078efcff */
[----:B------:R-:W-:Y:S01]  /*5e60*/  UMOV UR7, 0x1 ;  /* 0x0000000100077882 */ /* 0x000fe20000000000 */
[----:B------:R-:W-:-:S02]  /*5e70*/  UIADD3 UR15, UR4, -0x1, URZ ;  /* 0xffffffff040f7890 */ /* 0x000fc4000fffe03f */
[----:B------:R-:W-:Y:S02]  /*5e80*/  USHF.L.U32 UR17, UR7, UR5, URZ ;  /* 0x0000000507117299 */ /* 0x000fe4000800063f */
[----:B------:R-:W-:Y:S01]  /*5e90*/  ULOP3.LUT UR16, URZ, UR6, URZ, 0x33, !UPT ;  /* 0x000000063f107292 */ /* 0x000fe2000f8e333f */
[----:B------:R-:W-:Y:S01]  /*5ea0*/  ULDC.64 UR20, c[0x0][0x198] ;  /* 0x0000660000147ab9 */ /* 0x000fe20000000a00 */
[----:B0-----:R-:W-:-:S05]  /*5eb0*/  VIADD R0, R0, 0x1f ;  /* 0x0000001f00007836 */ /* 0x001fca0000000000 */
[----:B------:R-:W-:-:S04]  /*5ec0*/  SHF.R.S32.HI R3, RZ, 0x1f, R0 ;  /* 0x0000001fff037819 */ /* 0x000fc80000011400 */
[----:B------:R-:W-:Y:S01]  /*5ed0*/  LEA.HI R3, R3, R0, RZ, 0x5 ;  /* 0x0000000003037211 */ /* 0x000fe200078f28ff */
[----:B------:R-:W-:-:S03]  /*5ee0*/  IMAD.MOV.U32 R0, RZ, RZ, RZ ;  /* 0x000000ffff007224 */ /* 0x000fc600078e00ff */
[----:B------:R-:W-:Y:S01]  /*5ef0*/  SHF.R.S32.HI R11, RZ, 0x5, R3 ;  /* 0x00000005ff0b7819 */ /* 0x000fe20000011403 */
[----:B------:R-:W-:-:S04]  /*5f00*/  IMAD.MOV.U32 R3, RZ, RZ, 0x1 ;  /* 0x00000001ff037424 */ /* 0x000fc800078e00ff */
[----:B------:R-:W-:-:S07]  /*5f10*/  VIADD R10, R11, 0x1 ;  /* 0x000000010b0a7836 */ /* 0x000fce0000000000 */
.L_x_179:
[----:B------:R-:W-:-:S03]  /*5f20*/  UMOV UR4, 0xffffffff ;  /* 0xffffffff00047882 */ /* 0x000fc60000000000 */
[----:B------:R-:W-:Y:S05]  /*5f30*/  BRA.DIV UR4, `(.L_x_168) ;  /* 0x0000001a04f07947 */ /* 0x000fea000b800000 */
[----:B------:R-:W-:-:S13]  /*5f40*/  ELECT P6, URZ, PT ;  /* 0x00000000003f782f */ /* 0x000fda00038c0000 */
.L_x_214:
[----:B------:R-:W0:Y:S01]  /*5f50*/  LDC R4, c[0x0][0x28c] ;  /* 0x0000a300ff047b82 */ /* 0x000e220000000800 */
[----:B------:R-:W-:Y:S01]  /*5f60*/  BSSY B1, `(.L_x_169) ;  /* 0x0000035000017945 */ /* 0x000fe20003800000 */
[----:B0-----:R-:W-:-:S13]  /*5f70*/  ISETP.LT.OR P6, PT, R4, 0x1, !P6 ;  /* 0x000000010400780c */ /* 0x001fda00077c1670 */
[----:B------:R-:W-:Y:S05]  /*5f80*/  @P6 BRA `(.L_x_170) ;  /* 0x0000000000c86947 */ /* 0x000fea0003800000 */
[----:B------:R-:W-:Y:S02]  /*5f90*/  IMAD.SHL.U32 R20, R20, 0x80, RZ ;  /* 0x0000008014147824 */ /* 0x000fe400078e00ff */
[----:B------:R-:W-:Y:S02]  /*5fa0*/  IMAD.SHL.U32 R19, R19, 0x80, RZ ;  /* 0x0000008013137824 */ /* 0x000fe400078e00ff */
[----:B------:R-:W-:Y:S02]  /*5fb0*/  IMAD.MOV.U32 R21, RZ, RZ, RZ ;  /* 0x000000ffff157224 */ /* 0x000fe400078e00ff */
[----:B------:R-:W-:Y:S02]  /*5fc0*/  IMAD.MOV.U32 R4, RZ, RZ, R10 ;  /* 0x000000ffff047224 */ /* 0x000fe400078e000a */
[----:B------:R-:W-:Y:S02]  /*5fd0*/  IMAD.MOV.U32 R5, RZ, RZ, R3 ;  /* 0x000000ffff057224 */ /* 0x000fe400078e0003 */
[----:B------:R-:W-:-:S07]  /*5fe0*/  IMAD.MOV.U32 R6, RZ, RZ, R0 ;  /* 0x000000ffff067224 */ /* 0x000fce00078e0000 */
.L_x_174:
[----:B------:R-:W0:Y:S01]  /*5ff0*/  S2R R14, SR_CgaCtaId ;  /* 0x00000000000e7919 */ /* 0x000e220000008800 */
[----:B------:R-:W-:Y:S01]  /*6000*/  MOV R7, 0x400 ;  /* 0x0000040000077802 */ /* 0x000fe20000000f00 */
[----:B------:R-:W1:Y:S03]  /*6010*/  @!P2 LDC R9, c[0x0][0x500] ;  /* 0x00014000ff09ab82 */ /* 0x000e660000000800 */
[----:B0-----:R-:W-:Y:S02]  /*6020*/  LEA R15, R14, R7, 0x18 ;  /* 0x000000070e0f7211 */ /* 0x001fe400078ec0ff */
[----:B------:R-:W-:-:S03]  /*6030*/  SHF.L.U32 R7, R5, 0x1f, RZ ;  /* 0x0000001f05077819 */ /* 0x000fc600000006ff */
[----:B------:R-:W-:-:S04]  /*6040*/  IMAD R14, R6, 0x8, R15 ;  /* 0x00000008060e7824 */ /* 0x000fc800078e020f */
[----:B------:R-:W0:Y:S02]  /*6050*/  SYNCS.PHASECHK.TRANS64.TRYWAIT P1, [R14+URZ+0xe0], R7 ;  /* 0x0000e0070e0075a7 */ /* 0x000e24000802017f */
[----:B01----:R-:W-:Y:S05]  /*6060*/  @!P1 BRA `(.L_x_171) ;  /* 0x0000001800c49947 */ /* 0x003fea0003800000 */
.L_x_215:
[----:B0-----:R-:W-:Y:S01]  /*6070*/  PRMT R7, R12, 0x9910, RZ ;  /* 0x000099100c077816 */ /* 0x001fe200000000ff */
[----:B------:R0:W-:Y:S03]  /*6080*/  @!P2 SYNCS.ARRIVE.TRANS64 RZ, [R14+URZ], R9 ;  /* 0x000000090effa9a7 */ /* 0x0001e6000800003f */
[----:B------:R-:W-:-:S13]  /*6090*/  ISETP.NE.AND P1, PT, R7, 0x2, PT ;  /* 0x000000020700780c */ /* 0x000fda0003f25270 */
[----:B0-----:R-:W-:Y:S05]  /*60a0*/  @P1 BRA `(.L_x_172) ;  /* 0x0000000000041947 */ /* 0x001fea0003800000 */
[----:B------:R-:W-:Y:S01]  /*60b0*/  BPT.TRAP 0x1 ;  /* 0x000000040000795c */ /* 0x000fe20000300000 */
.L_x_172:
[----:B------:R-:W-:Y:S05]  /*60c0*/  @P0 BRA `(.L_x_173) ;  /* 0x0000000000040947 */ /* 0x000fea0003800000 */
[----:B------:R-:W-:Y:S01]  /*60d0*/  BPT.TRAP 0x1 ;  /* 0x000000040000795c */ /* 0x000fe20000300000 */
.L_x_173:
[----:B------:R-:W-:Y:S01]  /*60e0*/  IMAD R15, R6, 0x1000, R15 ;  /* 0x00001000060f7824 */ /* 0x000fe200078e020f */
[----:B------:R-:W-:Y:S01]  /*60f0*/  R2UR UR9, R14 ;  /* 0x000000000e0972ca */ /* 0x000fe200000e0000 */
[----:B------:R-:W-:Y:S01]  /*6100*/  VIADD R4, R4, 0xffffffff ;  /* 0xffffffff04047836 */ /* 0x000fe20000000000 */
[----:B------:R-:W-:Y:S01]  /*6110*/  UIADD3 UR4, UP0, UR20, 0xf0, URZ ;  /* 0x000000f014047890 */ /* 0x000fe2000ff1e03f */
[----:B------:R-:W-:Y:S01]  /*6120*/  R2UR UR11, R19 ;  /* 0x00000000130b72ca */ /* 0x000fe200000e0000 */
[----:B------:R-:W-:Y:S01]  /*6130*/  UIADD3 UR22, UP1, UR20, 0x1f0, URZ ;  /* 0x000001f014167890 */ /* 0x000fe2000ff3e03f */
[----:B------:R-:W-:Y:S01]  /*6140*/  R2UR UR8, R15 ;  /* 0x000000000f0872ca */ /* 0x000fe200000e0000 */
[----:B------:R-:W-:Y:S01]  /*6150*/  UIADD3.X UR5, URZ, UR21, URZ, UP0, !UPT ;  /* 0x000000153f057290 */ /* 0x000fe200087fe43f */
[C---:B------:R-:W-:Y:S01]  /*6160*/  R2UR UR10, R21.reuse ;  /* 0x00000000150a72ca */ /* 0x040fe200000e0000 */
[----:B------:R-:W-:Y:S01]  /*6170*/  VIADD R6, R6, 0x1 ;  /* 0x0000000106067836 */ /* 0x000fe20000000000 */
[----:B------:R-:W-:Y:S01]  /*6180*/  R2UR UR12, R8 ;  /* 0x00000000080c72ca */ /* 0x000fe200000e0000 */
[----:B------:R-:W-:Y:S01]  /*6190*/  UIADD3.X UR23, URZ, UR21, URZ, UP1, !UPT ;  /* 0x000000153f177290 */ /* 0x000fe20008ffe43f */
[----:B------:R-:W-:Y:S01]  /*61a0*/  R2UR UR18, R20 ;  /* 0x00000000141272ca */ /* 0x000fe200000e0000 */
[----:B------:R-:W-:Y:S01]  /*61b0*/  UMOV UR6, 0x0 ;  /* 0x0000000000067882 */ /* 0x000fe20000000000 */
[----:B------:R-:W-:Y:S01]  /*61c0*/  ISETP.GT.AND P3, PT, R4, 0x1, PT ;  /* 0x000000010400780c */ /* 0x000fe20003f64270 */
[----:B------:R-:W-:Y:S01]  /*61d0*/  UMOV UR7, 0x10000000 ;  /* 0x1000000000077882 */ /* 0x000fe20000000000 */
[----:B------:R-:W-:Y:S01]  /*61e0*/  ISETP.NE.AND P1, PT, R6, 0x1c, PT ;  /* 0x0000001c0600780c */ /* 0x000fe20003f25270 */
[----:B------:R-:W-:-:S02]  /*61f0*/  VIADD R21, R21, 0x20 ;  /* 0x0000002015157836 */ /* 0x000fc40000000000 */
[----:B------:R-:W-:Y:S01]  /*6200*/  UIADD3 UR13, UR8, 0x280, URZ ;  /* 0x00000280080d7890 */ /* 0x000fe2000fffe03f */
[----:B------:R-:W-:Y:S01]  /*6210*/  SEL R14, RZ, 0x1, P1 ;  /* 0x00000001ff0e7807 */ /* 0x000fe20000800000 */
[----:B------:R-:W-:Y:S01]  /*6220*/  UIADD3 UR14, UR8, 0x1c280, URZ ;  /* 0x0001c280080e7890 */ /* 0x000fe2000fffe03f */
[----:B------:R-:W-:Y:S02]  /*6230*/  SEL R6, R6, RZ, P1 ;  /* 0x000000ff06067207 */ /* 0x000fe40000800000 */
[----:B------:R-:W-:Y:S02]  /*6240*/  LOP3.LUT R5, R5, R14, RZ, 0x3c, !PT ;  /* 0x0000000e05057212 */ /* 0x000fe400078e3cff */
[----:B------:R-:W-:Y:S02]  /*6250*/  UMOV UR8, UR13 ;  /* 0x0000000d00087c82 */ /* 0x000fe40008000000 */
[----:B------:R0:W-:Y:S02]  /*6260*/  UTMALDG.3D [UR8], [UR4], desc[UR6] ;  /* 0x00000608040075b4 */ /* 0x0001e40008011000 */
[----:B0-----:R-:W-:Y:S01]  /*6270*/  UMOV UR8, UR14 ;  /* 0x0000000e00087c82 */ /* 0x001fe20008000000 */
[----:B------:R-:W-:-:S02]  /*6280*/  UMOV UR11, UR18 ;  /* 0x00000012000b7c82 */ /* 0x000fc40008000000 */
[----:B------:R0:W-:Y:S02]  /*6290*/  UTMALDG.3D [UR8], [UR22], desc[UR6] ;  /* 0x00000608160075b4 */ /* 0x0001e40008011000 */
[----:B0-----:R-:W-:Y:S05]  /*62a0*/  @P3 BRA `(.L_x_174) ;  /* 0xfffffffc00503947 */ /* 0x001fea000383ffff */
.L_x_170:
[----:B------:R-:W-:Y:S05]  /*62b0*/  BSYNC B1 ;  /* 0x0000000000017941 */ /* 0x000fea0003800000 */
.L_x_169:
[----:B------:R-:W-:Y:S01]  /*62c0*/  LOP3.LUT P4, RZ, R13, 0xff, RZ, 0xc0, !PT ;  /* 0x000000ff0dff7812 */ /* 0x000fe2000788c0ff */
[C---:B------:R-:W-:Y:S01]  /*62d0*/  IMAD.IADD R7, R11.reuse, 0x1, R0 ;  /* 0x000000010b077824 */ /* 0x040fe200078e0200 */
[----:B------:R-:W-:Y:S01]  /*62e0*/  ULDC.64 UR4, c[0x0][0x650] ;  /* 0x0001940000047ab9 */ /* 0x000fe20000000a00 */
[----:B------:R-:W-:Y:S01]  /*62f0*/  ISETP.GE.U32.AND P3, PT, R11, 0x1c, PT ;  /* 0x0000001c0b00780c */ /* 0x000fe20003f66070 */
[----:B------:R-:W-:Y:S01]  /*6300*/  BSSY B1, `(.L_x_175) ;  /* 0x000006a000017945 */ /* 0x000fe20003800000 */
[----:B------:R-:W-:Y:S01]  /*6310*/  IMAD.MOV.U32 R19, RZ, RZ, -0x1 ;  /* 0xffffffffff137424 */ /* 0x000fe200078e00ff */
[----:B------:R-:W-:Y:S01]  /*6320*/  ISETP.GT.U32.AND P1, PT, R7, 0x1b, PT ;  /* 0x0000001b0700780c */ /* 0x000fe20003f24070 */
[----:B------:R-:W-:Y:S01]  /*6330*/  IMAD.MOV.U32 R20, RZ, RZ, -0x1 ;  /* 0xffffffffff147424 */ /* 0x000fe200078e00ff */
[----:B------:R-:W-:Y:S01]  /*6340*/  SHF.R.U32.HI R4, RZ, 0x2, R7 ;  /* 0x00000002ff047819 */ /* 0x000fe20000011607 */
[----:B------:R-:W-:Y:S01]  /*6350*/  IMAD.MOV.U32 R8, RZ, RZ, -0x1 ;  /* 0xffffffffff087424 */ /* 0x000fe200078e00ff */
[----:B------:R-:W-:-:S02]  /*6360*/  ISETP.LT.U32.AND P1, PT, R11, 0x1c, P1 ;  /* 0x0000001c0b00780c */ /* 0x000fc40000f21070 */
[----:B------:R-:W-:Y:S01]  /*6370*/  PRMT R13, RZ, 0x7610, R13 ;  /* 0x00007610ff0d7816 */ /* 0x000fe2000000000d */
[----:B------:R-:W0:Y:S01]  /*6380*/  @P4 S2R R5, SR_CgaCtaId ;  /* 0x0000000000054919 */ /* 0x000e220000008800 */
[----:B------:R-:W-:-:S04]  /*6390*/  @P4 MOV R0, 0x400 ;  /* 0x0000040000004802 */ /* 0x000fc80000000f00 */
[----:B0-----:R-:W-:Y:S01]  /*63a0*/  @P4 LEA R0, R5, R0, 0x18 ;  /* 0x0000000005004211 */ /* 0x001fe200078ec0ff */
[----:B------:R-:W-:-:S03]  /*63b0*/  IMAD.WIDE.U32 R4, R4, 0x24924925, RZ ;  /* 0x2492492504047825 */ /* 0x000fc600078e00ff */
[----:B------:R0:W-:Y:S01]  /*63c0*/  @P4 SYNCS.ARRIVE.TRANS64.A1T0 RZ, [R0+URZ+0x1d8], RZ ;  /* 0x0001d8ff00ff49a7 */ /* 0x0001e2000810003f */
[----:B------:R-:W-:Y:S02]  /*63d0*/  IADD3 R16, P4, R16, UR36, RZ ;  /* 0x0000002410107c10 */ /* 0x000fe4000ff9e0ff */
[----:B------:R-:W-:Y:S02]  /*63e0*/  PRMT R4, RZ, 0x7610, R4 ;  /* 0x00007610ff047816 */ /* 0x000fe40000000004 */
[----:B------:R-:W-:Y:S02]  /*63f0*/  IADD3.X R17, R17, UR42, RZ, P4, !PT ;  /* 0x0000002a11117c10 */ /* 0x000fe4000a7fe4ff */
[----:B0-----:R-:W-:Y:S02]  /*6400*/  SEL R0, RZ, 0x1, !P1 ;  /* 0x00000001ff007807 */ /* 0x001fe40004800000 */
[----:B------:R-:W-:Y:S02]  /*6410*/  ISETP.GE.U32.AND P1, PT, R16, UR4, PT ;  /* 0x0000000410007c0c */ /* 0x000fe4000bf26070 */
[----:B------:R-:W-:Y:S01]  /*6420*/  LOP3.LUT R3, R3, R0, RZ, 0x3c, !PT ;  /* 0x0000000003037212 */ /* 0x000fe200078e3cff */
[----:B------:R-:W-:Y:S01]  /*6430*/  IMAD R0, R5, -0x1c, R7 ;  /* 0xffffffe405007824 */ /* 0x000fe200078e0207 */
[----:B------:R-:W-:-:S02]  /*6440*/  ISETP.GE.U32.AND.EX P1, PT, R17, UR5, PT, P1 ;  /* 0x0000000511007c0c */ /* 0x000fc4000bf26110 */
[----:B------:R-:W-:-:S11]  /*6450*/  @P3 LOP3.LUT R3, R3, 0x1, R5, 0x78, !PT ;  /* 0x0000000103033812 */ /* 0x000fd600078e7805 */
[----:B------:R-:W-:Y:S05]  /*6460*/  @P1 BRA `(.L_x_176) ;  /* 0x00000004004c1947 */ /* 0x000fea0003800000 */
[----:B------:R-:W-:Y:S01]  /*6470*/  ULDC.64 UR4, c[0x0][0x628] ;  /* 0x00018a0000047ab9 */ /* 0x000fe20000000a00 */
[----:B------:R-:W0:Y:S01]  /*6480*/  S2R R15, SR_CTAID.X ;  /* 0x00000000000f7919 */ /* 0x000e220000002500 */
[----:B------:R-:W-:Y:S01]  /*6490*/  ISETP.NE.U32.AND P1, PT, RZ, UR4, PT ;  /* 0x00000004ff007c0c */ /* 0x000fe2000bf25070 */
[----:B------:R-:W-:Y:S01]  /*64a0*/  ULDC UR7, c[0x0][0x630] ;  /* 0x00018c0000077ab9 */ /* 0x000fe20000000800 */
[----:B------:R-:W-:Y:S01]  /*64b0*/  IMAD.MOV.U32 R4, RZ, RZ, R16 ;  /* 0x000000ffff047224 */ /* 0x000fe200078e0010 */
[----:B------:R-:W1:Y:S01]  /*64c0*/  S2R R14, SR_CTAID.Y ;  /* 0x00000000000e7919 */ /* 0x000e620000002600 */
[----:B------:R-:W-:Y:S01]  /*64d0*/  ISETP.NE.AND.EX P1, PT, RZ, UR5, PT, P1 ;  /* 0x00000005ff007c0c */ /* 0x000fe2000bf25310 */
[----:B------:R-:W-:-:S12]  /*64e0*/  IMAD.MOV.U32 R5, RZ, RZ, R17 ;  /* 0x000000ffff057224 */ /* 0x000fd800078e0011 */
[----:B------:R-:W-:Y:S05]  /*64f0*/  @!P1 BRA `(.L_x_177) ;  /* 0x0000000000289947 */ /* 0x000fea0003800000 */
[----:B------:R-:W-:Y:S02]  /*6500*/  ULDC UR6, c[0x0][0x634] ;  /* 0x00018d0000067ab9 */ /* 0x000fe40000000800 */
[----:B------:R-:W-:-:S05]  /*6510*/  IADD3 R9, P1, R16, UR6, RZ ;  /* 0x0000000610097c10 */ /* 0x000fca000ff3e0ff */
[----:B------:R-:W-:-:S04]  /*6520*/  IMAD.X R19, RZ, RZ, R17, P1 ;  /* 0x000000ffff137224 */ /* 0x000fc800008e0611 */
[----:B------:R-:W-:-:S04]  /*6530*/  IMAD.WIDE.U32 R6, R19, UR4, RZ ;  /* 0x0000000413067c25 */ /* 0x000fc8000f8e00ff */
[----:B------:R-:W-:-:S04]  /*6540*/  IMAD.WIDE.U32 R6, P1, R9, UR5, R6 ;  /* 0x0000000509067c25 */ /* 0x000fc8000f820006 */
[----:B------:R-:W-:-:S04]  /*6550*/  IMAD.WIDE.U32 R8, R9, UR4, RZ ;  /* 0x0000000409087c25 */ /* 0x000fc8000f8e00ff */
[----:B------:R-:W-:Y:S01]  /*6560*/  IMAD.X R5, RZ, RZ, RZ, P1 ;  /* 0x000000ffff057224 */ /* 0x000fe200008e06ff */
[----:B------:R-:W-:Y:S01]  /*6570*/  IADD3 RZ, P1, R9, R6, RZ ;  /* 0x0000000609ff7210 */ /* 0x000fe20007f3e0ff */
[----:B------:R-:W-:-:S04]  /*6580*/  IMAD.MOV.U32 R4, RZ, RZ, R7 ;  /* 0x000000ffff047224 */ /* 0x000fc800078e0007 */
[----:B------:R-:W-:-:S08]  /*6590*/  IMAD.WIDE.U32.X R4, R19, UR5, R4, P1 ;  /* 0x0000000513047c25 */ /* 0x000fd000088e0404 */
.L_x_177:
[--C-:B------:R-:W-:Y:S01]  /*65a0*/  SHF.R.U64 R8, R4, UR7, R5.reuse ;  /* 0x0000000704087c19 */ /* 0x100fe20008001205 */
[----:B------:R-:W-:Y:S01]  /*65b0*/  ULDC.64 UR4, c[0x0][0x620] ;  /* 0x0001880000047ab9 */ /* 0x000fe20000000a00 */
[----:B------:R-:W-:Y:S01]  /*65c0*/  SHF.R.U32.HI R4, RZ, UR7, R5 ;  /* 0x00000007ff047c19 */ /* 0x000fe20008011605 */
[----:B------:R-:W2:Y:S01]  /*65d0*/  LDC R24, c[0x0][0x144] ;  /* 0x00005100ff187b82 */ /* 0x000ea20000000800 */
[----:B------:R-:W-:Y:S01]  /*65e0*/  IADD3 R7, P1, RZ, -R8, RZ ;  /* 0x80000008ff077210 */ /* 0x000fe20007f3e0ff */
[----:B------:R-:W-:Y:S01]  /*65f0*/  ULDC.64 UR8, c[0x0][0x640] ;  /* 0x0001900000087ab9 */ /* 0x000fe20000000a00 */
[----:B0-----:R-:W-:Y:S01]  /*6600*/  I2FP.F32.U32 R9, R15 ;  /* 0x0000000f00097245 */ /* 0x001fe20000201000 */
[----:B------:R-:W-:Y:S02]  /*6610*/  ULDC UR6, c[0x0][0x608] ;  /* 0x0001820000067ab9 */ /* 0x000fe40000000800 */
[----:B------:R-:W-:Y:S01]  /*6620*/  IMAD.X R4, RZ, RZ, ~R4, P1 ;  /* 0x000000ffff047224 */ /* 0x000fe200008e0e04 */
[----:B------:R-:W-:Y:S01]  /*6630*/  ISETP.NE.U32.AND P1, PT, RZ, UR8, PT ;  /* 0x00000008ff007c0c */ /* 0x000fe2000bf25070 */
[----:B------:R-:W0:Y:S02]  /*6640*/  LDC R21, c[0x0][0x148] ;  /* 0x00005200ff157b82 */ /* 0x000e240000000800 */
[----:B------:R-:W-:Y:S01]  /*6650*/  IMAD R6, R4, UR4, RZ ;  /* 0x0000000404067c24 */ /* 0x000fe2000f8e02ff */
[----:B------:R-:W-:Y:S01]  /*6660*/  ISETP.NE.AND.EX P1, PT, RZ, UR9, PT, P1 ;  /* 0x00000009ff007c0c */ /* 0x000fe2000bf25310 */
[----:B------:R-:W-:Y:S01]  /*6670*/  IMAD.WIDE.U32 R4, R7, UR4, R16 ;  /* 0x0000000407047c25 */ /* 0x000fe2000f8e0010 */
[----:B------:R-:W-:-:S03]  /*6680*/  ULDC UR4, c[0x0][0x150] ;  /* 0x0000540000047ab9 */ /* 0x000fc60000000800 */
[----:B------:R-:W-:Y:S02]  /*6690*/  IMAD R7, R7, UR5, R6 ;  /* 0x0000000507077c24 */ /* 0x000fe4000f8e0206 */
[----:B------:R-:W-:Y:S01]  /*66a0*/  FMUL R6, R9, UR4 ;  /* 0x0000000409067c20 */ /* 0x000fe20008400000 */
[----:B------:R-:W-:Y:S01]  /*66b0*/  ULDC UR4, c[0x0][0x618] ;  /* 0x0001860000047ab9 */ /* 0x000fe20000000800 */
[----:B------:R-:W-:Y:S01]  /*66c0*/  ULDC UR5, c[0x0][0x154] ;  /* 0x0000550000057ab9 */ /* 0x000fe20000000800 */
[----:B------:R-:W-:-:S03]  /*66d0*/  IMAD.IADD R5, R5, 0x1, R7 ;  /* 0x0000000105057824 */ /* 0x000fc600078e0207 */
[----:B------:R-:W3:Y:S02]  /*66e0*/  F2I.U32.TRUNC.NTZ R6, R6 ;  /* 0x0000000600067305 */ /* 0x000ee4000020f000 */
[----:B------:R-:W-:Y:S02]  /*66f0*/  SHF.R.U64 R9, R4, UR4, R5 ;  /* 0x0000000404097c19 */ /* 0x000fe40008001205 */
[----:B-1----:R-:W-:-:S05]  /*6700*/  I2FP.F32.U32 R4, R14 ;  /* 0x0000000e00047245 */ /* 0x002fca0000201000 */
[----:B------:R-:W-:Y:S01]  /*6710*/  FMUL R22, R4, UR5 ;  /* 0x0000000504167c20 */ /* 0x000fe20008400000 */
[----:B------:R-:W-:Y:S01]  /*6720*/  SHF.R.U32.HI R4, RZ, UR4, R5 ;  /* 0x00000004ff047c19 */ /* 0x000fe20008011605 */
[----:B------:R-:W-:-:S03]  /*6730*/  ULDC UR4, c[0x0][0x658] ;  /* 0x0001960000047ab9 */ /* 0x000fc60000000800 */
[--C-:B------:R-:W-:Y:S01]  /*6740*/  SHF.R.U64 R20, R9, UR6, R4.reuse ;  /* 0x0000000609147c19 */ /* 0x100fe20008001204 */
[----:B------:R-:W1:Y:S01]  /*6750*/  F2I.U32.TRUNC.NTZ R22, R22 ;  /* 0x0000001600167305 */ /* 0x000e62000020f000 */
[----:B------:R-:W-:Y:S01]  /*6760*/  SHF.R.U32.HI R5, RZ, UR6, R4 ;  /* 0x00000006ff057c19 */ /* 0x000fe20008011604 */
[----:B---3--:R-:W-:-:S03]  /*6770*/  IMAD.MOV R6, RZ, RZ, -R6 ;  /* 0x000000ffff067224 */ /* 0x008fc600078e0a06 */
[----:B------:R-:W-:Y:S01]  /*6780*/  SHF.R.U64 R19, R20, UR4, R5 ;  /* 0x0000000414137c19 */ /* 0x000fe20008001205 */
[----:B--2---:R-:W-:Y:S01]  /*6790*/  IMAD R15, R24, R6, R15 ;  /* 0x00000006180f7224 */ /* 0x004fe200078e020f */
[----:B------:R-:W-:-:S03]  /*67a0*/  SHF.R.U32.HI R23, RZ, UR4, R5 ;  /* 0x00000004ff177c19 */ /* 0x000fc60008011605 */
[----:B------:R-:W-:Y:S02]  /*67b0*/  IMAD.MOV.U32 R4, RZ, RZ, R19 ;  /* 0x000000ffff047224 */ /* 0x000fe400078e0013 */
[----:B------:R-:W-:Y:S01]  /*67c0*/  IMAD.MOV.U32 R5, RZ, RZ, R23 ;  /* 0x000000ffff057224 */ /* 0x000fe200078e0017 */
[----:B-1----:R-:W-:Y:S06]  /*67d0*/  @!P1 BRA `(.L_x_178) ;  /* 0x0000000000289947 */ /* 0x002fec0003800000 */
[----:B------:R-:W-:Y:S02]  /*67e0*/  ULDC UR4, c[0x0][0x64c] ;  /* 0x0001930000047ab9 */ /* 0x000fe40000000800 */
[----:B------:R-:W-:-:S05]  /*67f0*/  IADD3 R5, P1, R19, UR4, RZ ;  /* 0x0000000413057c10 */ /* 0x000fca000ff3e0ff */
[----:B------:R-:W-:-:S04]  /*6800*/  IMAD.X R23, RZ, RZ, R23, P1 ;  /* 0x000000ffff177224 */ /* 0x000fc800008e0617 */
[----:B------:R-:W-:-:S04]  /*6810*/  IMAD.WIDE.U32 R6, R23, UR8, RZ ;  /* 0x0000000817067c25 */ /* 0x000fc8000f8e00ff */
[----:B------:R-:W-:-:S04]  /*6820*/  IMAD.WIDE.U32 R6, P1, R5, UR9, R6 ;  /* 0x0000000905067c25 */ /* 0x000fc8000f820006 */
[----:B------:R-:W-:-:S04]  /*6830*/  IMAD.WIDE.U32 R4, R5, UR8, RZ ;  /* 0x0000000805047c25 */ /* 0x000fc8000f8e00ff */
[----:B------:R-:W-:Y:S01]  /*6840*/  IMAD.MOV.U32 R4, RZ, RZ, R7 ;  /* 0x000000ffff047224 */ /* 0x000fe200078e0007 */
[----:B------:R-:W-:Y:S01]  /*6850*/  IADD3 RZ, P3, R5, R6, RZ ;  /* 0x0000000605ff7210 */ /* 0x000fe20007f7e0ff */
[----:B------:R-:W-:-:S04]  /*6860*/  IMAD.X R5, RZ, RZ, RZ, P1 ;  /* 0x000000ffff057224 */ /* 0x000fc800008e06ff */
[----:B------:R-:W-:-:S08]  /*6870*/  IMAD.WIDE.U32.X R4, R23, UR9, R4, P3 ;  /* 0x0000000917047c25 */ /* 0x000fd000098e0404 */
.L_x_178:
[----:B------:R-:W-:Y:S01]  /*6880*/  ISETP.NE.AND P1, PT, R2, 0x1, PT ;  /* 0x000000010200780c */ /* 0x000fe20003f25270 */
[----:B------:R-:W-:Y:S01]  /*6890*/  ULDC UR4, c[0x0][0x648] ;  /* 0x0001920000047ab9 */ /* 0x000fe20000000800 */
[----:B------:R-:W-:Y:S01]  /*68a0*/  LOP3.LUT R20, R20, UR16, RZ, 0xc0, !PT ;  /* 0x0000001014147c12 */ /* 0x000fe2000f8ec0ff */
[----:B------:R-:W-:Y:S01]  /*68b0*/  IMAD.MOV R22, RZ, RZ, -R22 ;  /* 0x000000ffff167224 */ /* 0x000fe200078e0a16 */
[----:B------:R-:W-:Y:S01]  /*68c0*/  SHF.R.U64 R5, R4, UR4, R5 ;  /* 0x0000000404057c19 */ /* 0x000fe20008001205 */
[----:B------:R-:W-:Y:S01]  /*68d0*/  ULDC UR4, c[0x0][0x638] ;  /* 0x00018e0000047ab9 */ /* 0x000fe20000000800 */
[----:B------:R-:W-:Y:S01]  /*68e0*/  LOP3.LUT R6, R9, UR15, RZ, 0xc0, !PT ;  /* 0x0000000f09067c12 */ /* 0x000fe2000f8ec0ff */
[----:B------:R-:W-:Y:S02]  /*68f0*/  ULDC UR5, c[0x0][0x610] ;  /* 0x0001840000057ab9 */ /* 0x000fe40000000800 */
[----:B------:R-:W-:Y:S02]  /*6900*/  IMAD.MOV R4, RZ, RZ, -R5 ;  /* 0x000000ffff047224 */ /* 0x000fe400078e0a05 */
[----:B------:R-:W-:-:S02]  /*6910*/  IMAD R20, R5, UR17, R20 ;  /* 0x0000001105147c24 */ /* 0x000fc4000f8e0214 */
[----:B0-----:R-:W-:Y:S02]  /*6920*/  @P1 IMAD R15, R21, R22, R14 ;  /* 0x00000016150f1224 */ /* 0x001fe400078e020e */
[----:B------:R-:W-:Y:S01]  /*6930*/  IMAD R19, R4, UR4, R19 ;  /* 0x0000000404137c24 */ /* 0x000fe2000f8e0213 */
[----:B------:R-:W-:Y:S01]  /*6940*/  ULDC UR4, c[0x0][0x600] ;  /* 0x0001800000047ab9 */ /* 0x000fe20000000800 */
[----:B------:R-:W-:Y:S02]  /*6950*/  IMAD R15, R20, UR5, R15 ;  /* 0x00000005140f7c24 */ /* 0x000fe4000f8e020f */
[----:B------:R-:W-:Y:S02]  /*6960*/  IMAD R6, R19, UR4, R6 ;  /* 0x0000000413067c24 */ /* 0x000fe4000f8e0206 */
[----:B------:R-:W-:-:S03]  /*6970*/  IMAD.MOV.U32 R4, RZ, RZ, 0x1 ;  /* 0x00000001ff047424 */ /* 0x000fc600078e00ff */
[----:B------:R-:W-:Y:S02]  /*6980*/  SEL R20, R6, R15, !P1 ;  /* 0x0000000f06147207 */ /* 0x000fe40004800000 */
[----:B------:R-:W-:-:S07]  /*6990*/  SEL R19, R15, R6, !P1 ;  /* 0x000000060f137207 */ /* 0x000fce0004800000 */
.L_x_176:
[----:B------:R-:W-:Y:S05]  /*69a0*/  BSYNC B1 ;  /* 0x0000000000017941 */ /* 0x000fea0003800000 */
.L_x_175:
[----:B------:R-:W-:-:S13]  /*69b0*/  LOP3.LUT P1, RZ, R4, 0xff, RZ, 0xc0, !PT ;  /* 0x000000ff04ff7812 */ /* 0x000fda000782c0ff */
[----:B------:R-:W-:Y:S05]  /*69c0*/  @P1 BRA `(.L_x_179) ;  /* 0xfffffff400541947 */ /* 0x000fea000383ffff */
[----:B------:R-:W-:Y:S05]  /*69d0*/  BSYNC B0 ;  /* 0x0000000000007941 */ /* 0x000fea0003800000 */
.L_x_167:
[----:B------:R-:W-:-:S03]  /*69e0*/  UMOV UR4, 0xffffffff ;  /* 0xffffffff00047882 */ /* 0x000fc60000000000 */
[----:B------:R-:W-:Y:S05]  /*69f0*/  BRA.DIV UR4, `(.L_x_180) ;  /* 0x0000001204747947 */ /* 0x000fea000b800000 */
[----:B------:R-:W-:-:S13]  /*6a00*/  ELECT P6, URZ, PT ;  /* 0x00000000003f782f */ /* 0x000fda00038c0000 */
.L_x_218:
[----:B------:R-:W-:Y:S04]  /*6a10*/  BSSY B0, `(.L_x_181) ;  /* 0x0000103000007945 */ /* 0x000fe80003800000 */
[----:B------:R-:W-:Y:S05]  /*6a20*/  @!P6 BRA `(.L_x_182) ;  /* 0x000000100004e947 */ /* 0x000fea0003800000 */
[----:B------:R-:W-:-:S04]  /*6a30*/  LOP3.LUT R18, R18, 0x2, RZ, 0xfc, !PT ;  /* 0x0000000212127812 */ /* 0x000fc800078efcff */
[----:B------:R-:W-:-:S13]  /*6a40*/  ISETP.NE.AND P0, PT, R18, 0x3, PT ;  /* 0x000000031200780c */ /* 0x000fda0003f05270 */
[----:B------:R-:W-:Y:S05]  /*6a50*/  @!P0 BRA `(.L_x_183) ;  /* 0x0000000000048947 */ /* 0x000fea0003800000 */
[----:B------:R-:W-:Y:S01]  /*6a60*/  BPT.TRAP 0x1 ;  /* 0x000000040000795c */ /* 0x000fe20000300000 */
.L_x_183:
[----:B------:R-:W0:Y:S01]  /*6a70*/  S2R R5, SR_CgaCtaId ;  /* 0x0000000000057919 */ /* 0x000e220000008800 */
[----:B------:R-:W-:Y:S02]  /*6a80*/  MOV R2, 0x400 ;  /* 0x0000040000027802 */ /* 0x000fe40000000f00 */
[----:B------:R-:W-:Y:S02]  /*6a90*/  SHF.L.U32 R4, R3, 0x1f, RZ ;  /* 0x0000001f03047819 */ /* 0x000fe400000006ff */
[----:B0-----:R-:W-:-:S05]  /*6aa0*/  LEA R5, R5, R2, 0x18 ;  /* 0x0000000205057211 */ /* 0x001fca00078ec0ff */
[----:B------:R-:W-:-:S04]  /*6ab0*/  VIADD R5, R5, 0xe0 ;  /* 0x000000e005057836 */ /* 0x000fc80000000000 */
[C---:B------:R-:W-:Y:S02]  /*6ac0*/  IMAD R7, R0.reuse, 0x8, R5 ;  /* 0x0000000800077824 */ /* 0x040fe400078e0205 */
[----:B------:R-:W-:Y:S02]  /*6ad0*/  VIADD R0, R0, 0x1 ;  /* 0x0000000100007836 */ /* 0x000fe40000000000 */
[----:B------:R-:W0:Y:S03]  /*6ae0*/  SYNCS.PHASECHK.TRANS64.TRYWAIT P0, [R7+URZ], R4 ;  /* 0x00000004070075a7 */ /* 0x000e26000800017f */
[----:B------:R-:W-:-:S04]  /*6af0*/  ISETP.NE.AND P1, PT, R0, 0x1c, PT ;  /* 0x0000001c0000780c */ /* 0x000fc80003f25270 */
[----:B------:R-:W-:Y:S02]  /*6b00*/  SEL R2, RZ, 0x1, P1 ;  /* 0x00000001ff027807 */ /* 0x000fe40000800000 */
[----:B------:R-:W-:Y:S02]  /*6b10*/  SEL R0, R0, RZ, P1 ;  /* 0x000000ff00007207 */ /* 0x000fe40000800000 */
[----:B------:R-:W-:-:S03]  /*6b20*/  LOP3.LUT R9, R3, R2, RZ, 0x3c, !PT ;  /* 0x0000000203097212 */ /* 0x000fc600078e3cff */
[----:B------:R-:W-:Y:S01]  /*6b30*/  IMAD R6, R0, 0x8, R5 ;  /* 0x0000000800067824 */ /* 0x000fe200078e0205 */
[----:B------:R-:W-:Y:S01]  /*6b40*/  SHF.L.U32 R3, R9, 0x1f, RZ ;  /* 0x0000001f09037819 */ /* 0x000fe200000006ff */
[----:B0-----:R-:W-:Y:S06]  /*6b50*/  @!P0 BRA `(.L_x_184) ;  /* 0x00000010003c8947 */ /* 0x001fec0003800000 */
.L_x_219:
[----:B------:R-:W1:Y:S01]  /*6b60*/  SYNCS.PHASECHK.TRANS64.TRYWAIT P0, [R6+URZ], R3 ;  /* 0x00000003060075a7 */ /* 0x000e62000800017f */
[----:B------:R-:W-:-:S05]  /*6b70*/  VIADD R0, R0, 0x1 ;  /* 0x0000000100007836 */ /* 0x000fca0000000000 */
[----:B------:R-:W-:-:S04]  /*6b80*/  ISETP.NE.AND P1, PT, R0, 0x1c, PT ;  /* 0x0000001c0000780c */ /* 0x000fc80003f25270 */
[----:B------:R-:W-:Y:S02]  /*6b90*/  SEL R2, RZ, 0x1, P1 ;  /* 0x00000001ff027807 */ /* 0x000fe40000800000 */
[----:B------:R-:W-:Y:S02]  /*6ba0*/  SEL R0, R0, RZ, P1 ;  /* 0x000000ff00007207 */ /* 0x000fe40000800000 */
[----:B------:R-:W-:-:S03]  /*6bb0*/  LOP3.LUT R9, R9, R2, RZ, 0x3c, !PT ;  /* 0x0000000209097212 */ /* 0x000fc600078e3cff */
[----:B0-----:R-:W-:Y:S01]  /*6bc0*/  IMAD R7, R0, 0x8, R5 ;  /* 0x0000000800077824 */ /* 0x001fe200078e0205 */
[----:B------:R-:W-:Y:S01]  /*6bd0*/  SHF.L.U32 R4, R9, 0x1f, RZ ;  /* 0x0000001f09047819 */ /* 0x000fe200000006ff */
[----:B-1----:R-:W-:Y:S06]  /*6be0*/  @!P0 BRA `(.L_x_185) ;  /* 0x00000010002c8947 */ /* 0x002fec0003800000 */
.L_x_220:
        /* <DEDUP_REMOVED lines=9> */
.L_x_221:
        /* <DEDUP_REMOVED lines=9> */
.L_x_222:
        /* <DEDUP_REMOVED lines=9> */
.L_x_223:
        /* <DEDUP_REMOVED lines=9> */
.L_x_224:
        /* <DEDUP_REMOVED lines=9> */
.L_x_225:
        /* <DEDUP_REMOVED lines=9> */
.L_x_226:
        /* <DEDUP_REMOVED lines=9> */
.L_x_227:
        /* <DEDUP_REMOVED lines=9> */
.L_x_228:
        /* <DEDUP_REMOVED lines=9> */
.L_x_229:
        /* <DEDUP_REMOVED lines=9> */
.L_x_230:
        /* <DEDUP_REMOVED lines=9> */
.L_x_231:
        /* <DEDUP_REMOVED lines=9> */
.L_x_232:
        /* <DEDUP_REMOVED lines=9> */
.L_x_233:
        /* <DEDUP_REMOVED lines=9> */
.L_x_234:
        /* <DEDUP_REMOVED lines=9> */
.L_x_235:
        /* <DEDUP_REMOVED lines=9> */
.L_x_236:
        /* <DEDUP_REMOVED lines=9> */
.L_x_237:
        /* <DEDUP_REMOVED lines=9> */
.L_x_238:
        /* <DEDUP_REMOVED lines=9> */
.L_x_239:
        /* <DEDUP_REMOVED lines=9> */
.L_x_240:
        /* <DEDUP_REMOVED lines=9> */
.L_x_241:
        /* <DEDUP_REMOVED lines=9> */
.L_x_242:
        /* <DEDUP_REMOVED lines=9> */
.L_x_243:
        /* <DEDUP_REMOVED lines=9> */
.L_x_244:
[----:B------:R-:W1:Y:S01]  /*7970*/  SYNCS.PHASECHK.TRANS64.TRYWAIT P0, [R7+URZ], R4 ;  /* 0x00000004070075a7 */ /* 0x000e62000800017f */
[----:B------:R-:W-:-:S05]  /*7980*/  VIADD R0, R0, 0x1 ;  /* 0x0000000100007836 */ /* 0x000fca0000000000 */
[----:B------:R-:W-:-:S04]  /*7990*/  ISETP.NE.AND P1, PT, R0, 0x1c, PT ;  /* 0x0000001c0000780c */ /* 0x000fc80003f25270 */
[----:B------:R-:W-:Y:S02]  /*79a0*/  SEL R2, RZ, 0x1, P1 ;  /* 0x00000001ff027807 */ /* 0x000fe40000800000 */
[----:B------:R-:W-:Y:S02]  /*79b0*/  SEL R0, R0, RZ, P1 ;  /* 0x000000ff00007207 */ /* 0x000fe40000800000 */
[----:B------:R-:W-:Y:S01]  /*79c0*/  LOP3.LUT R2, R9, R2, RZ, 0x3c, !PT ;  /* 0x0000000209027212 */ /* 0x000fe200078e3cff */
[----:B-1----:R-:W-:Y:S06]  /*79d0*/  @!P0 BRA `(.L_x_210) ;  /* 0x0000000800a48947 */ /* 0x002fec0003800000 */
.L_x_245:
[----:B------:R-:W-:Y:S01]  /*79e0*/  IMAD R5, R0, 0x8, R5 ;  /* 0x0000000800057824 */ /* 0x000fe200078e0205 */
[----:B------:R-:W-:-:S07]  /*79f0*/  SHF.L.U32 R0, R2, 0x1f, RZ ;  /* 0x0000001f02007819 */ /* 0x000fce00000006ff */
.L_x_211:
[----:B--2---:R2:W3:Y:S02]  /*7a00*/  SYNCS.PHASECHK.TRANS64.TRYWAIT P0, [R5+URZ], R0 ;  /* 0x00000000050075a7 */ /* 0x0044e4000800017f */
[----:B---3--:R-:W-:Y:S05]  /*7a10*/  @!P0 NANOSLEEP.SYNCS 0x989680 ;  /* 0x009896800000895d */ /* 0x008fea0003900000 */
[----:B------:R-:W3:Y:S02]  /*7a20*/  @!P0 SYNCS.PHASECHK.TRANS64 P0, [R5+URZ], R0 ;  /* 0x00000000050085a7 */ /* 0x000ee4000800007f */
[----:B---3--:R-:W-:Y:S05]  /*7a30*/  @!P0 BRA `(.L_x_211) ;  /* 0xfffffffc00f08947 */ /* 0x008fea000383ffff */
.L_x_182:
[----:B------:R-:W-:Y:S05]  /*7a40*/  BSYNC B0 ;  /* 0x0000000000007941 */ /* 0x000fea0003800000 */
.L_x_181:
[----:B------:R-:W-:Y:S05]  /*7a50*/  EXIT ;  /* 0x000000000000794d */ /* 0x000fea0003800000 */
.L_x_18:
[----:B-1----:R1:W2:Y:S02]  /*7a60*/  SYNCS.PHASECHK.TRANS64.TRYWAIT P1, [R3+URZ], R0 ;  /* 0x00000000030075a7 */ /* 0x0022a4000802017f */
[----:B--2---:R-:W-:Y:S05]  /*7a70*/  @!P1 NANOSLEEP.SYNCS 0x989680 ;  /* 0x009896800000995d */ /* 0x004fea0003900000 */
[----:B------:R-:W2:Y:S02]  /*7a80*/  @!P1 SYNCS.PHASECHK.TRANS64 P1, [R3+URZ], R0 ;  /* 0x00000000030095a7 */ /* 0x000ea4000802007f */
[----:B--2---:R-:W-:Y:S05]  /*7a90*/  @!P1 BRA `(.L_x_18) ;  /* 0xfffffffc00f09947 */ /* 0x004fea000383ffff */
[----:B------:R-:W-:Y:S05]  /*7aa0*/  BRA `(.L_x_17) ;  /* 0xffffff9c00487947 */ /* 0x000fea000383ffff */
.L_x_23:
[----:B-1----:R1:W2:Y:S02]  /*7ab0*/  SYNCS.PHASECHK.TRANS64.TRYWAIT P1, [R5+URZ], R4 ;  /* 0x00000004050075a7 */ /* 0x0022a4000802017f */
[----:B--2---:R-:W-:Y:S05]  /*7ac0*/  @!P1 NANOSLEEP.SYNCS 0x989680 ;  /* 0x009896800000995d */ /* 0x004fea0003900000 */
[----:B------:R-:W2:Y:S02]  /*7ad0*/  @!P1 SYNCS.PHASECHK.TRANS64 P1, [R5+URZ], R4 ;  /* 0x00000004050095a7 */ /* 0x000ea4000802007f */
[----:B--2---:R-:W-:Y:S05]  /*7ae0*/  @!P1 BRA `(.L_x_23) ;  /* 0xfffffffc00f09947 */ /* 0x004fea000383ffff */
[----:B------:R-:W-:Y:S05]  /*7af0*/  BRA `(.L_x_22) ;  /* 0xffffff9c00c87947 */ /* 0x000fea000383ffff */
.L_x_168:
[----:B------:R-:W-:Y:S01]  /*7b00*/  BSSY B1, `(.L_x_212) ;  /* 0x0000006000017945 */ /* 0x000fe20003800000 */
[----:B------:R-:W-:-:S07]  /*7b10*/  IMAD.MOV.U32 R15, RZ, RZ, -0x1 ;  /* 0xffffffffff0f7424 */ /* 0x000fce00078e00ff */
[----:B------:R-:W-:Y:S05]  /*7b20*/  WARPSYNC.COLLECTIVE R15, `(.L_x_213) ;  /* 0x000000000f0c7348 */ /* 0x000fea0003c00000 */
[----:B------:R-:W-:Y:S02]  /*7b30*/  ELECT P6, UR62, PT ;  /* 0x00000000003e782f */ /* 0x000fe400038c0000 */
[----:B------:R-:W-:Y:S01]  /*7b40*/  MOV R14, UR62 ;  /* 0x0000003e000e7c02 */ /* 0x000fe20008000f00 */
[----:B------:R-:W-:Y:S10]  /*7b50*/  ENDCOLLECTIVE ;  /* 0x000000000000791b */ /* 0x000ff40003800000 */
.L_x_213:
[----:B------:R-:W-:Y:S05]  /*7b60*/  BSYNC B1 ;  /* 0x0000000000017941 */ /* 0x000fea0003800000 */
.L_x_212:
[----:B------:R-:W-:Y:S05]  /*7b70*/  BRA `(.L_x_214) ;  /* 0xffffffe000f47947 */ /* 0x000fea000383ffff */
.L_x_171:
[----:B0-----:R0:W1:Y:S02]  /*7b80*/  SYNCS.PHASECHK.TRANS64.TRYWAIT P1, [R14+URZ+0xe0], R7 ;  /* 0x0000e0070e0075a7 */ /* 0x001064000802017f */
[----:B-1----:R-:W-:Y:S05]  /*7b90*/  @!P1 NANOSLEEP.SYNCS 0x989680 ;  /* 0x009896800000995d */ /* 0x002fea0003900000 */
[----:B------:R-:W1:Y:S02]  /*7ba0*/  @!P1 SYNCS.PHASECHK.TRANS64 P1, [R14+URZ+0xe0], R7 ;  /* 0x0000e0070e0095a7 */ /* 0x000e64000802007f */
[----:B-1----:R-:W-:Y:S05]  /*7bb0*/  @!P1 BRA `(.L_x_171) ;  /* 0xfffffffc00f09947 */ /* 0x002fea000383ffff */
[----:B------:R-:W-:Y:S05]  /*7bc0*/  BRA `(.L_x_215) ;  /* 0xffffffe400287947 */ /* 0x000fea000383ffff */
.L_x_180:
[----:B------:R-:W-:Y:S01]  /*7bd0*/  BSSY B0, `(.L_x_216) ;  /* 0x0000006000007945 */ /* 0x000fe20003800000 */
[----:B------:R-:W-:-:S07]  /*7be0*/  IMAD.MOV.U32 R15, RZ, RZ, -0x1 ;  /* 0xffffffffff0f7424 */ /* 0x000fce00078e00ff */
[----:B------:R-:W-:Y:S05]  /*7bf0*/  WARPSYNC.COLLECTIVE R15, `(.L_x_217) ;  /* 0x000000000f0c7348 */ /* 0x000fea0003c00000 */
[----:B------:R-:W-:Y:S02]  /*7c00*/  ELECT P6, UR62, PT ;  /* 0x00000000003e782f */ /* 0x000fe400038c0000 */
[----:B------:R-:W-:Y:S01]  /*7c10*/  MOV R14, UR62 ;  /* 0x0000003e000e7c02 */ /* 0x000fe20008000f00 */
[----:B------:R-:W-:Y:S10]  /*7c20*/  ENDCOLLECTIVE ;  /* 0x000000000000791b */ /* 0x000ff40003800000 */
.L_x_217:
[----:B------:R-:W-:Y:S05]  /*7c30*/  BSYNC B0 ;  /* 0x0000000000007941 */ /* 0x000fea0003800000 */
.L_x_216:
[----:B------:R-:W-:Y:S05]  /*7c40*/  BRA `(.L_x_218) ;  /* 0xffffffec00707947 */ /* 0x000fea000383ffff */
.L_x_184:
[----:B0-----:R0:W1:Y:S02]  /*7c50*/  SYNCS.PHASECHK.TRANS64.TRYWAIT P0, [R7+URZ], R4 ;  /* 0x00000004070075a7 */ /* 0x001064000800017f */
[----:B-1----:R-:W-:Y:S05]  /*7c60*/  @!P0 NANOSLEEP.SYNCS 0x989680 ;  /* 0x009896800000895d */ /* 0x002fea0003900000 */
[----:B------:R-:W1:Y:S02]  /*7c70*/  @!P0 SYNCS.PHASECHK.TRANS64 P0, [R7+URZ], R4 ;  /* 0x00000004070085a7 */ /* 0x000e64000800007f */
[----:B-1----:R-:W-:Y:S05]  /*7c80*/  @!P0 BRA `(.L_x_184) ;  /* 0xfffffffc00f08947 */ /* 0x002fea000383ffff */
[----:B------:R-:W-:Y:S05]  /*7c90*/  BRA `(.L_x_219) ;  /* 0xffffffec00b07947 */ /* 0x000fea000383ffff */
.L_x_185:
[----:B0-----:R0:W1:Y:S02]  /*7ca0*/  SYNCS.PHASECHK.TRANS64.TRYWAIT P0, [R6+URZ], R3 ;  /* 0x00000003060075a7 */ /* 0x001064000800017f */
[----:B-1----:R-:W-:Y:S05]  /*7cb0*/  @!P0 NANOSLEEP.SYNCS 0x989680 ;  /* 0x009896800000895d */ /* 0x002fea0003900000 */
[----:B------:R-:W1:Y:S02]  /*7cc0*/  @!P0 SYNCS.PHASECHK.TRANS64 P0, [R6+URZ], R3 ;  /* 0x00000003060085a7 */ /* 0x000e64000800007f */
[----:B-1----:R-:W-:Y:S05]  /*7cd0*/  @!P0 BRA `(.L_x_185) ;  /* 0xfffffffc00f08947 */ /* 0x002fea000383ffff */
[----:B------:R-:W-:Y:S05]  /*7ce0*/  BRA `(.L_x_220) ;  /* 0xffffffec00c07947 */ /* 0x000fea000383ffff */
.L_x_186:
[----:B0-----:R0:W1:Y:S02]  /*7cf0*/  SYNCS.PHASECHK.TRANS64.TRYWAIT P0, [R7+URZ], R4 ;  /* 0x00000004070075a7 */ /* 0x001064000800017f */
[----:B-1----:R-:W-:Y:S05]  /*7d00*/  @!P0 NANOSLEEP.SYNCS 0x989680 ;  /* 0x009896800000895d */ /* 0x002fea0003900000 */
[----:B------:R-:W1:Y:S02]  /*7d10*/  @!P0 SYNCS.PHASECHK.TRANS64 P0, [R7+URZ], R4 ;  /* 0x00000004070085a7 */ /* 0x000e64000800007f */
[----:B-1----:R-:W-:Y:S05]  /*7d20*/  @!P0 BRA `(.L_x_186) ;  /* 0xfffffffc00f08947 */ /* 0x002fea000383ffff */
[----:B------:R-:W-:Y:S05]  /*7d30*/  BRA `(.L_x_221) ;  /* 0xffffffec00d07947 */ /* 0x000fea000383ffff */
.L_x_187:
[----:B0-----:R0:W1:Y:S02]  /*7d40*/  SYNCS.PHASECHK.TRANS64.TRYWAIT P0, [R6+URZ], R3 ;  /* 0x00000003060075a7 */ /* 0x001064000800017f */
[----:B-1----:R-:W-:Y:S05]  /*7d50*/  @!P0 NANOSLEEP.SYNCS 0x989680 ;  /* 0x009896800000895d */ /* 0x002fea0003900000 */
[----:B------:R-:W1:Y:S02]  /*7d60*/  @!P0 SYNCS.PHASECHK.TRANS64 P0, [R6+URZ], R3 ;  /* 0x00000003060085a7 */ /* 0x000e64000800007f */
[----:B-1----:R-:W-:Y:S05]  /*7d70*/  @!P0 BRA `(.L_x_187) ;  /* 0xfffffffc00f08947 */ /* 0x002fea000383ffff */
[----:B------:R-:W-:Y:S05]  /*7d80*/  BRA `(.L_x_222) ;  /* 0xffffffec00e07947 */ /* 0x000fea000383ffff */
.L_x_188:
[----:B0-----:R0:W1:Y:S02]  /*7d90*/  SYNCS.PHASECHK.TRANS64.TRYWAIT P0, [R7+URZ], R4 ;  /* 0x00000004070075a7 */ /* 0x001064000800017f */
[----:B-1----:R-:W-:Y:S05]  /*7da0*/  @!P0 NANOSLEEP.SYNCS 0x989680 ;  /* 0x009896800000895d */ /* 0x002fea0003900000 */
[----:B------:R-:W1:Y:S02]  /*7db0*/  @!P0 SYNCS.PHASECHK.TRANS64 P0, [R7+URZ], R4 ;  /* 0x00000004070085a7 */ /* 0x000e64000800007f */
[----:B-1----:R-:W-:Y:S05]  /*7dc0*/  @!P0 BRA `(.L_x_188) ;  /* 0xfffffffc00f08947 */ /* 0x002fea000383ffff */
[----:B------:R-:W-:Y:S05]  /*7dd0*/  BRA `(.L_x_223) ;  /* 0xffffffec00f07947 */ /* 0x000fea000383ffff */
.L_x_189:
[----:B0-----:R0:W1:Y:S02]  /*7de0*/  SYNCS.PHASECHK.TRANS64.TRYWAIT P0, [R6+URZ], R3 ;  /* 0x00000003060075a7 */ /* 0x001064000800017f */
[----:B-1----:R-:W-:Y:S05]  /*7df0*/  @!P0 NANOSLEEP.SYNCS 0x989680 ;  /* 0x009896800000895d */ /* 0x002fea0003900000 */
[----:B------:R-:W1:Y:S02]  /*7e00*/  @!P0 SYNCS.PHASECHK.TRANS64 P0, [R6+URZ], R3 ;  /* 0x00000003060085a7 */ /* 0x000e64000800007f */
[----:B-1----:R-:W-:Y:S05]  /*7e10*/  @!P0 BRA `(.L_x_189) ;  /* 0xfffffffc00f08947 */ /* 0x002fea000383ffff */
[----:B------:R-:W-:Y:S05]  /*7e20*/  BRA `(.L_x_224) ;  /* 0xfffffff000007947 */ /* 0x000fea000383ffff */
.L_x_190:
[----:B0-----:R0:W1:Y:S02]  /*7e30*/  SYNCS.PHASECHK.TRANS64.TRYWAIT P0, [R7+URZ], R4 ;  /* 0x00000004070075a7 */ /* 0x001064000800017f */
[----:B-1----:R-:W-:Y:S05]  /*7e40*/  @!P0 NANOSLEEP.SYNCS 0x989680 ;  /* 0x009896800000895d */ /* 0x002fea0003900000 */
[----:B------:R-:W1:Y:S02]  /*7e50*/  @!P0 SYNCS.PHASECHK.TRANS64 P0, [R7+URZ], R4 ;  /* 0x00000004070085a7 */ /* 0x000e64000800007f */
[----:B-1----:R-:W-:Y:S05]  /*7e60*/  @!P0 BRA `(.L_x_190) ;  /* 0xfffffffc00f08947 */ /* 0x002fea000383ffff */
[----:B------:R-:W-:Y:S05]  /*7e70*/  BRA `(.L_x_225) ;  /* 0xfffffff000107947 */ /* 0x000fea000383ffff */
.L_x_191:
[----:B0-----:R0:W1:Y:S02]  /*7e80*/  SYNCS.PHASECHK.TRANS64.TRYWAIT P0, [R6+URZ], R3 ;  /* 0x00000003060075a7 */ /* 0x001064000800017f */
[----:B-1----:R-:W-:Y:S05]  /*7e90*/  @!P0 NANOSLEEP.SYNCS 0x989680 ;  /* 0x009896800000895d */ /* 0x002fea0003900000 */
[----:B------:R-:W1:Y:S02]  /*7ea0*/  @!P0 SYNCS.PHASECHK.TRANS64 P0, [R6+URZ], R3 ;  /* 0x00000003060085a7 */ /* 0x000e64000800007f */
[----:B-1----:R-:W-:Y:S05]  /*7eb0*/  @!P0 BRA `(.L_x_191) ;  /* 0xfffffffc00f08947 */ /* 0x002fea000383ffff */
[----:B------:R-:W-:Y:S05]  /*7ec0*/  BRA `(.L_x_226) ;  /* 0xfffffff000207947 */ /* 0x000fea000383ffff */
.L_x_192:
[----:B0-----:R0:W1:Y:S02]  /*7ed0*/  SYNCS.PHASECHK.TRANS64.TRYWAIT P0, [R7+URZ], R4 ;  /* 0x00000004070075a7 */ /* 0x001064000800017f */
[----:B-1----:R-:W-:Y:S05]  /*7ee0*/  @!P0 NANOSLEEP.SYNCS 0x989680 ;  /* 0x009896800000895d */ /* 0x002fea0003900000 */
[----:B------:R-:W1:Y:S02]  /*7ef0*/  @!P0 SYNCS.PHASECHK.TRANS64 P0, [R7+URZ], R4 ;  /* 0x00000004070085a7 */ /* 0x000e64000800007f */
[----:B-1----:R-:W-:Y:S05]  /*7f00*/  @!P0 BRA `(.L_x_192) ;  /* 0xfffffffc00f08947 */ /* 0x002fea000383ffff */
[----:B------:R-:W-:Y:S05]  /*7f10*/  BRA `(.L_x_227) ;  /* 0xfffffff000307947 */ /* 0x000fea000383ffff */
.L_x_193:
[----:B0-----:R0:W1:Y:S02]  /*7f20*/  SYNCS.PHASECHK.TRANS64.TRYWAIT P0, [R6+URZ], R3 ;  /* 0x00000003060075a7 */ /* 0x001064000800017f */
[----:B-1----:R-:W-:Y:S05]  /*7f30*/  @!P0 NANOSLEEP.SYNCS 0x989680 ;  /* 0x009896800000895d */ /* 0x002fea0003900000 */
[----:B------:R-:W1:Y:S02]  /*7f40*/  @!P0 SYNCS.PHASECHK.TRANS64 P0, [R6+URZ], R3 ;  /* 0x00000003060085a7 */ /* 0x000e64000800007f */
[----:B-1----:R-:W-:Y:S05]  /*7f50*/  @!P0 BRA `(.L_x_193) ;  /* 0xfffffffc00f08947 */ /* 0x002fea000383ffff */
[----:B------:R-:W-:Y:S05]  /*7f60*/  BRA `(.L_x_228) ;  /* 0xfffffff000407947 */ /* 0x000fea000383ffff */
.L_x_194:
[----:B0-----:R0:W1:Y:S02]  /*7f70*/  SYNCS.PHASECHK.TRANS64.TRYWAIT P0, [R7+URZ], R4 ;  /* 0x00000004070075a7 */ /* 0x001064000800017f */
[----:B-1----:R-:W-:Y:S05]  /*7f80*/  @!P0 NANOSLEEP.SYNCS 0x989680 ;  /* 0x009896800000895d */ /* 0x002fea0003900000 */
[----:B------:R-:W1:Y:S02]  /*7f90*/  @!P0 SYNCS.PHASECHK.TRANS64 P0, [R7+URZ], R4 ;  /* 0x00000004070085a7 */ /* 0x000e64000800007f */
[----:B-1----:R-:W-:Y:S05]  /*7fa0*/  @!P0 BRA `(.L_x_194) ;  /* 0xfffffffc00f08947 */ /* 0x002fea000383ffff */
[----:B------:R-:W-:Y:S05]  /*7fb0*/  BRA `(.L_x_229) ;  /* 0xfffffff000507947 */ /* 0x000fea000383ffff */
.L_x_195:
[----:B0-----:R0:W1:Y:S02]  /*7fc0*/  SYNCS.PHASECHK.TRANS64.TRYWAIT P0, [R6+URZ], R3 ;  /* 0x00000003060075a7 */ /* 0x001064000800017f */
[----:B-1----:R-:W-:Y:S05]  /*7fd0*/  @!P0 NANOSLEEP.SYNCS 0x989680 ;  /* 0x009896800000895d */ /* 0x002fea0003900000 */
[----:B------:R-:W1:Y:S02]  /*7fe0*/  @!P0 SYNCS.PHASECHK.TRANS64 P0, [R6+URZ], R3 ;  /* 0x00000003060085a7 */ /* 0x000e64000800007f */
[----:B-1----:R-:W-:Y:S05]  /*7ff0*/  @!P0 BRA `(.L_x_195) ;  /* 0xfffffffc00f08947 */ /* 0x002fea000383ffff */
[----:B------:R-:W-:Y:S05]  /*8000*/  BRA `(.L_x_230) ;  /* 0xfffffff000607947 */ /* 0x000fea000383ffff */
.L_x_196:
[----:B0-----:R0:W1:Y:S02]  /*8010*/  SYNCS.PHASECHK.TRANS64.TRYWAIT P0, [R7+URZ], R4 ;  /* 0x00000004070075a7 */ /* 0x001064000800017f */
[----:B-1----:R-:W-:Y:S05]  /*8020*/  @!P0 NANOSLEEP.SYNCS 0x989680 ;  /* 0x009896800000895d */ /* 0x002fea0003900000 */
[----:B------:R-:W1:Y:S02]  /*8030*/  @!P0 SYNCS.PHASECHK.TRANS64 P0, [R7+URZ], R4 ;  /* 0x00000004070085a7 */ /* 0x000e64000800007f */
[----:B-1----:R-:W-:Y:S05]  /*8040*/  @!P0 BRA `(.L_x_196) ;  /* 0xfffffffc00f08947 */ /* 0x002fea000383ffff */
[----:B------:R-:W-:Y:S05]  /*8050*/  BRA `(.L_x_231) ;  /* 0xfffffff000707947 */ /* 0x000fea000383ffff */
.L_x_197:
[----:B0-----:R0:W1:Y:S02]  /*8060*/  SYNCS.PHASECHK.TRANS64.TRYWAIT P0, [R6+URZ], R3 ;  /* 0x00000003060075a7 */ /* 0x001064000800017f */
[----:B-1----:R-:W-:Y:S05]  /*8070*/  @!P0 NANOSLEEP.SYNCS 0x989680 ;  /* 0x009896800000895d */ /* 0x002fea0003900000 */
[----:B------:R-:W1:Y:S02]  /*8080*/  @!P0 SYNCS.PHASECHK.TRANS64 P0, [R6+URZ], R3 ;  /* 0x00000003060085a7 */ /* 0x000e64000800007f */
[----:B-1----:R-:W-:Y:S05]  /*8090*/  @!P0 BRA `(.L_x_197) ;  /* 0xfffffffc00f08947 */ /* 0x002fea000383ffff */
[----:B------:R-:W-:Y:S05]  /*80a0*/  BRA `(.L_x_232) ;  /* 0xfffffff000807947 */ /* 0x000fea000383ffff */
.L_x_198:
[----:B0-----:R0:W1:Y:S02]  /*80b0*/  SYNCS.PHASECHK.TRANS64.TRYWAIT P0, [R7+URZ], R4 ;  /* 0x00000004070075a7 */ /* 0x001064000800017f */
[----:B-1----:R-:W-:Y:S05]  /*80c0*/  @!P0 NANOSLEEP.SYNCS 0x989680 ;  /* 0x009896800000895d */ /* 0x002fea0003900000 */
[----:B------:R-:W1:Y:S02]  /*80d0*/  @!P0 SYNCS.PHASECHK.TRANS64 P0, [R7+URZ], R4 ;  /* 0x00000004070085a7 */ /* 0x000e64000800007f */
[----:B-1----:R-:W-:Y:S05]  /*80e0*/  @!P0 BRA `(.L_x_198) ;  /* 0xfffffffc00f08947 */ /* 0x002fea000383ffff */
[----:B------:R-:W-:Y:S05]  /*80f0*/  BRA `(.L_x_233) ;  /* 0xfffffff000907947 */ /* 0x000fea000383ffff */
.L_x_199:
[----:B0-----:R0:W1:Y:S02]  /*8100*/  SYNCS.PHASECHK.TRANS64.TRYWAIT P0, [R6+URZ], R3 ;  /* 0x00000003060075a7 */ /* 0x001064000800017f */
[----:B-1----:R-:W-:Y:S05]  /*8110*/  @!P0 NANOSLEEP.SYNCS 0x989680 ;  /* 0x009896800000895d */ /* 0x002fea0003900000 */
[----:B------:R-:W1:Y:S02]  /*8120*/  @!P0 SYNCS.PHASECHK.TRANS64 P0, [R6+URZ], R3 ;  /* 0x00000003060085a7 */ /* 0x000e64000800007f */
[----:B-1----:R-:W-:Y:S05]  /*8130*/  @!P0 BRA `(.L_x_199) ;  /* 0xfffffffc00f08947 */ /* 0x002fea000383ffff */
[----:B------:R-:W-:Y:S05]  /*8140*/  BRA `(.L_x_234) ;  /* 0xfffffff000a07947 */ /* 0x000fea000383ffff */
.L_x_200:
[----:B0-----:R0:W1:Y:S02]  /*8150*/  SYNCS.PHASECHK.TRANS64.TRYWAIT P0, [R7+URZ], R4 ;  /* 0x00000004070075a7 */ /* 0x001064000800017f */
[----:B-1----:R-:W-:Y:S05]  /*8160*/  @!P0 NANOSLEEP.SYNCS 0x989680 ;  /* 0x009896800000895d */ /* 0x002fea0003900000 */
[----:B------:R-:W1:Y:S02]  /*8170*/  @!P0 SYNCS.PHASECHK.TRANS64 P0, [R7+URZ], R4 ;  /* 0x00000004070085a7 */ /* 0x000e64000800007f */
[----:B-1----:R-:W-:Y:S05]  /*8180*/  @!P0 BRA `(.L_x_200) ;  /* 0xfffffffc00f08947 */ /* 0x002fea000383ffff */
[----:B------:R-:W-:Y:S05]  /*8190*/  BRA `(.L_x_235) ;  /* 0xfffffff000b07947 */ /* 0x000fea000383ffff */
.L_x_201:
[----:B0-----:R0:W1:Y:S02]  /*81a0*/  SYNCS.PHASECHK.TRANS64.TRYWAIT P0, [R6+URZ], R3 ;  /* 0x00000003060075a7 */ /* 0x001064000800017f */
[----:B-1----:R-:W-:Y:S05]  /*81b0*/  @!P0 NANOSLEEP.SYNCS 0x989680 ;  /* 0x009896800000895d */ /* 0x002fea0003900000 */
[----:B------:R-:W1:Y:S02]  /*81c0*/  @!P0 SYNCS.PHASECHK.TRANS64 P0, [R6+URZ], R3 ;  /* 0x00000003060085a7 */ /* 0x000e64000800007f */
[----:B-1----:R-:W-:Y:S05]  /*81d0*/  @!P0 BRA `(.L_x_201) ;  /* 0xfffffffc00f08947 */ /* 0x002fea000383ffff */
[----:B------:R-:W-:Y:S05]  /*81e0*/  BRA `(.L_x_236) ;  /* 0xfffffff000c07947 */ /* 0x000fea000383ffff */
.L_x_202:
[----:B0-----:R0:W1:Y:S02]  /*81f0*/  SYNCS.PHASECHK.TRANS64.TRYWAIT P0, [R7+URZ], R4 ;  /* 0x00000004070075a7 */ /* 0x001064000800017f */
[----:B-1----:R-:W-:Y:S05]  /*8200*/  @!P0 NANOSLEEP.SYNCS 0x989680 ;  /* 0x009896800000895d */ /* 0x002fea0003900000 */
[----:B------:R-:W1:Y:S02]  /*8210*/  @!P0 SYNCS.PHASECHK.TRANS64 P0, [R7+URZ], R4 ;  /* 0x00000004070085a7 */ /* 0x000e64000800007f */
[----:B-1----:R-:W-:Y:S05]  /*8220*/  @!P0 BRA `(.L_x_202) ;  /* 0xfffffffc00f08947 */ /* 0x002fea000383ffff */
[----:B------:R-:W-:Y:S05]  /*8230*/  BRA `(.L_x_237) ;  /* 0xfffffff000d07947 */ /* 0x000fea000383ffff */
.L_x_203:
[----:B0-----:R0:W1:Y:S02]  /*8240*/  SYNCS.PHASECHK.TRANS64.TRYWAIT P0, [R6+URZ], R3 ;  /* 0x00000003060075a7 */ /* 0x001064000800017f */
[----:B-1----:R-:W-:Y:S05]  /*8250*/  @!P0 NANOSLEEP.SYNCS 0x989680 ;  /* 0x009896800000895d */ /* 0x002fea0003900000 */
[----:B------:R-:W1:Y:S02]  /*8260*/  @!P0 SYNCS.PHASECHK.TRANS64 P0, [R6+URZ], R3 ;  /* 0x00000003060085a7 */ /* 0x000e64000800007f */
[----:B-1----:R-:W-:Y:S05]  /*8270*/  @!P0 BRA `(.L_x_203) ;  /* 0xfffffffc00f08947 */ /* 0x002fea000383ffff */
[----:B------:R-:W-:Y:S05]  /*8280*/  BRA `(.L_x_238) ;  /* 0xfffffff000e07947 */ /* 0x000fea000383ffff */
.L_x_204:
[----:B0-----:R0:W1:Y:S02]  /*8290*/  SYNCS.PHASECHK.TRANS64.TRYWAIT P0, [R7+URZ], R4 ;  /* 0x00000004070075a7 */ /* 0x001064000800017f */
[----:B-1----:R-:W-:Y:S05]  /*82a0*/  @!P0 NANOSLEEP.SYNCS 0x989680 ;  /* 0x009896800000895d */ /* 0x002fea0003900000 */
[----:B------:R-:W1:Y:S02]  /*82b0*/  @!P0 SYNCS.PHASECHK.TRANS64 P0, [R7+URZ], R4 ;  /* 0x00000004070085a7 */ /* 0x000e64000800007f */
[----:B-1----:R-:W-:Y:S05]  /*82c0*/  @!P0 BRA `(.L_x_204) ;  /* 0xfffffffc00f08947 */ /* 0x002fea000383ffff */
[----:B------:R-:W-:Y:S05]  /*82d0*/  BRA `(.L_x_239) ;  /* 0xfffffff000f07947 */ /* 0x000fea000383ffff */
.L_x_205:
[----:B0-----:R0:W1:Y:S02]  /*82e0*/  SYNCS.PHASECHK.TRANS64.TRYWAIT P0, [R6+URZ], R3 ;  /* 0x00000003060075a7 */ /* 0x001064000800017f */
[----:B-1----:R-:W-:Y:S05]  /*82f0*/  @!P0 NANOSLEEP.SYNCS 0x989680 ;  /* 0x009896800000895d */ /* 0x002fea0003900000 */
[----:B------:R-:W1:Y:S02]  /*8300*/  @!P0 SYNCS.PHASECHK.TRANS64 P0, [R6+URZ], R3 ;  /* 0x00000003060085a7 */ /* 0x000e64000800007f */
[----:B-1----:R-:W-:Y:S05]  /*8310*/  @!P0 BRA `(.L_x_205) ;  /* 0xfffffffc00f08947 */ /* 0x002fea000383ffff */
[----:B------:R-:W-:Y:S05]  /*8320*/  BRA `(.L_x_240) ;  /* 0xfffffff400007947 */ /* 0x000fea000383ffff */
.L_x_206:
[----:B0-----:R0:W1:Y:S02]  /*8330*/  SYNCS.PHASECHK.TRANS64.TRYWAIT P0, [R7+URZ], R4 ;  /* 0x00000004070075a7 */ /* 0x001064000800017f */
[----:B-1----:R-:W-:Y:S05]  /*8340*/  @!P0 NANOSLEEP.SYNCS 0x989680 ;  /* 0x009896800000895d */ /* 0x002fea0003900000 */
[----:B------:R-:W1:Y:S02]  /*8350*/  @!P0 SYNCS.PHASECHK.TRANS64 P0, [R7+URZ], R4 ;  /* 0x00000004070085a7 */ /* 0x000e64000800007f */
[----:B-1----:R-:W-:Y:S05]  /*8360*/  @!P0 BRA `(.L_x_206) ;  /* 0xfffffffc00f08947 */ /* 0x002fea000383ffff */
[----:B------:R-:W-:Y:S05]  /*8370*/  BRA `(.L_x_241) ;  /* 0xfffffff400107947 */ /* 0x000fea000383ffff */
.L_x_207:
[----:B0-----:R0:W1:Y:S02]  /*8380*/  SYNCS.PHASECHK.TRANS64.TRYWAIT P0, [R6+URZ], R3 ;  /* 0x00000003060075a7 */ /* 0x001064000800017f */
[----:B-1----:R-:W-:Y:S05]  /*8390*/  @!P0 NANOSLEEP.SYNCS 0x989680 ;  /* 0x009896800000895d */ /* 0x002fea0003900000 */
[----:B------:R-:W1:Y:S02]  /*83a0*/  @!P0 SYNCS.PHASECHK.TRANS64 P0, [R6+URZ], R3 ;  /* 0x00000003060085a7 */ /* 0x000e64000800007f */
[----:B-1----:R-:W-:Y:S05]  /*83b0*/  @!P0 BRA `(.L_x_207) ;  /* 0xfffffffc00f08947 */ /* 0x002fea000383ffff */
[----:B------:R-:W-:Y:S05]  /*83c0*/  BRA `(.L_x_242) ;  /* 0xfffffff400207947 */ /* 0x000fea000383ffff */
.L_x_208:
[----:B0-----:R0:W1:Y:S02]  /*83d0*/  SYNCS.PHASECHK.TRANS64.TRYWAIT P0, [R7+URZ], R4 ;  /* 0x00000004070075a7 */ /* 0x001064000800017f */
[----:B-1----:R-:W-:Y:S05]  /*83e0*/  @!P0 NANOSLEEP.SYNCS 0x989680 ;  /* 0x009896800000895d */ /* 0x002fea0003900000 */
[----:B------:R-:W1:Y:S02]  /*83f0*/  @!P0 SYNCS.PHASECHK.TRANS64 P0, [R7+URZ], R4 ;  /* 0x00000004070085a7 */ /* 0x000e64000800007f */
[----:B-1----:R-:W-:Y:S05]  /*8400*/  @!P0 BRA `(.L_x_208) ;  /* 0xfffffffc00f08947 */ /* 0x002fea000383ffff */
[----:B------:R-:W-:Y:S05]  /*8410*/  BRA `(.L_x_243) ;  /* 0xfffffff400307947 */ /* 0x000fea000383ffff */
.L_x_209:
[----:B0-----:R0:W1:Y:S02]  /*8420*/  SYNCS.PHASECHK.TRANS64.TRYWAIT P0, [R6+URZ], R3 ;  /* 0x00000003060075a7 */ /* 0x001064000800017f */
[----:B-1----:R-:W-:Y:S05]  /*8430*/  @!P0 NANOSLEEP.SYNCS 0x989680 ;  /* 0x009896800000895d */ /* 0x002fea0003900000 */
[----:B------:R-:W1:Y:S02]  /*8440*/  @!P0 SYNCS.PHASECHK.TRANS64 P0, [R6+URZ], R3 ;  /* 0x00000003060085a7 */ /* 0x000e64000800007f */
[----:B-1----:R-:W-:Y:S05]  /*8450*/  @!P0 BRA `(.L_x_209) ;  /* 0xfffffffc00f08947 */ /* 0x002fea000383ffff */
[----:B------:R-:W-:Y:S05]  /*8460*/  BRA `(.L_x_244) ;  /* 0xfffffff400407947 */ /* 0x000fea000383ffff */
.L_x_210:
[----:B-1----:R1:W2:Y:S02]  /*8470*/  SYNCS.PHASECHK.TRANS64.TRYWAIT P0, [R7+URZ], R4 ;  /* 0x00000004070075a7 */ /* 0x0022a4000800017f */
[----:B--2---:R-:W-:Y:S05]  /*8480*/  @!P0 NANOSLEEP.SYNCS 0x989680 ;  /* 0x009896800000895d */ /* 0x004fea0003900000 */
[----:B------:R-:W2:Y:S02]  /*8490*/  @!P0 SYNCS.PHASECHK.TRANS64 P0, [R7+URZ], R4 ;  /* 0x00000004070085a7 */ /* 0x000ea4000800007f */
[----:B--2---:R-:W-:Y:S05]  /*84a0*/  @!P0 BRA `(.L_x_210) ;  /* 0xfffffffc00f08947 */ /* 0x004fea000383ffff */
[----:B------:R-:W-:Y:S05]  /*84b0*/  BRA `(.L_x_245) ;  /* 0xfffffff400487947 */ /* 0x000fea000383ffff */
.L_x_246:
[----:B------:R-:W-:-:S00]  /*84c0*/  BRA `(.L_x_246) ;  /* 0xfffffffc00fc7947 */ /* 0x000fc0000383ffff */
[----:B------:R-:W-:-:S00]  /*84d0*/  NOP ;  /* 0x0000000000007918 */ /* 0x000fc00000000000 */
        /* <DEDUP_REMOVED lines=10> */
.L_x_247:


//--------------------- .nv.global.init           --------------------------
	.section	.nv.global.init,"aw",@progbits
.nv.global.init:
	.type		$str$22,@object
	.size		$str$22,($str$23 - $str$22)
$str$22:
        /*0000*/ 	.byte	0x6b, 0x5f, 0x74, 0x69, 0x6c, 0x65, 0x5f, 0x63, 0x6f, 0x75, 0x6e, 0x74, 0x20, 0x3e, 0x3d, 0x20
        /*0010*/ 	.byte	0x31, 0x00
	.type		$str$23,@object
	.size		$str$23,(__unnamed_1 - $str$23)
$str$23:
        /*0012*/ 	.byte	0x2f, 0x74, 0x6d, 0x70, 0x2f, 0x63, 0x75, 0x74, 0x6c, 0x61, 0x73, 0x73, 0x5f, 0x73, 0x77, 0x65
        /*0022*/ 	.byte	0x65, 0x70, 0x5f, 0x73, 0x72, 0x63, 0x2f, 0x69, 0x6e, 0x63, 0x6c, 0x75, 0x64, 0x65, 0x2f, 0x63
        /*0032*/ 	.byte	0x75, 0x74, 0x6c, 0x61, 0x73, 0x73, 0x2f, 0x67, 0x65, 0x6d, 0x6d, 0x2f, 0x63, 0x6f, 0x6c, 0x6c
        /*0042*/ 	.byte	0x65, 0x63, 0x74, 0x69, 0x76, 0x65, 0x2f, 0x73, 0x6d, 0x39, 0x30, 0x5f, 0x6d, 0x6d, 0x61, 0x5f
        /*0052*/ 	.byte	0x74, 0x6d, 0x61, 0x5f, 0x67, 0x6d, 0x6d, 0x61, 0x5f, 0x73, 0x73, 0x5f, 0x77, 0x61, 0x72, 0x70
        /*0062*/ 	.byte	0x73, 0x70, 0x65, 0x63, 0x69, 0x61, 0x6c, 0x69, 0x7a, 0x65, 0x64, 0x2e, 0x68, 0x70, 0x70, 0x00
	.type		__unnamed_1,@object
	.size		__unnamed_1,(.L_0 - __unnamed_1)
__unnamed_1:
        /*0072*/ 	.byte	0x76, 0x6f, 0x69, 0x64, 0x20, 0x63, 0x75, 0x74, 0x6c, 0x61, 0x73, 0x73, 0x3a, 0x3a, 0x67, 0x65
        /* <DEDUP_REMOVED lines=172> */
.L_0:


//--------------------- .nv.shared._ZN7cutlass13device_kernelINS_4gemm6kernel13GemmUniversalIN4cute5tupleIJiiiiEEENS1_10collective13CollectiveMmaINS1_34MainloopSm90TmaGmmaWarpSpecializedILi28ENS5_IJNS4_1CILi1EEESB_SB_EEENS1_35KernelTmaWarpSpecializedCooperativeEEENS5_IJNSA_ILi128EEESF_NSA_ILi32EEEEEEaNS5_IJlSB_lEEEaSI_NS4_8TiledMMAINS4_8MMA_AtomIJNS4_4SM904GMMA27MMA_64x128x32_S32S8S8_SS_TNEEEENS4_6LayoutINS5_IJNSA_ILi2EEESB_SB_EEENS5_IJSB_NSA_ILi0EEESS_EEEEENS5_IJNS4_10UnderscoreESV_SV_EEEEENS4_13SM90_TMA_LOADENS4_14ComposedLayoutINS4_7SwizzleILi1ELi4ELi3EEENS4_18smem_ptr_flag_bitsILi8EEENSP_INS5_IJNSA_ILi8EEESG_EEENS5_IJSG_SB_EEEEEEEvNS4_8identityESY_S18_vS19_EENS_8epilogue10collective6detail29Sm90TmaWarpSpecializedAdapterINS1C_15DefaultEpilogueIaSI_SI_NS1B_6thread17LinearCombinationIaLi1EiiLNS1G_9ScaleType4KindE0ELNS_15FloatRoundStyleE2EaEENS1_15EpilogueDefaultEEEEEvvEEEEvNT_6ParamsE --------------------------
	.section	.nv.shared._ZN7cutlass13device_kernelINS_4gemm6kernel13GemmUniversalIN4cute5tupleIJiiiiEEENS1_10collective13CollectiveMmaINS1_34MainloopSm90TmaGmmaWarpSpecializedILi28ENS5_IJNS4_1CILi1EEESB_SB_EEENS1_35KernelTmaWarpSpecializedCooperativeEEENS5_IJNSA_ILi128EEESF_NSA_ILi32EEEEEEaNS5_IJlSB_lEEEaSI_NS4_8TiledMMAINS4_8MMA_AtomIJNS4_4SM904GMMA27MMA_64x128x32_S32S8S8_SS_TNEEEENS4_6LayoutINS5_IJNSA_ILi2EEESB_SB_EEENS5_IJSB_NSA_ILi0EEESS_EEEEENS5_IJNS4_10UnderscoreESV_SV_EEEEENS4_13SM90_TMA_LOADENS4_14ComposedLayoutINS4_7SwizzleILi1ELi4ELi3EEENS4_18smem_ptr_flag_bitsILi8EEENSP_INS5_IJNSA_ILi8EEESG_EEENS5_IJSG_SB_EEEEEEEvNS4_8identityESY_S18_vS19_EENS_8epilogue10collective6detail29Sm90TmaWarpSpecializedAdapterINS1C_15DefaultEpilogueIaSI_SI_NS1B_6thread17LinearCombinationIaLi1EiiLNS1G_9ScaleType4KindE0ELNS_15FloatRoundStyleE2EaEENS1_15EpilogueDefaultEEEEEvvEEEEvNT_6ParamsE,"aw",@nobits
	.sectionflags	@""
	.align	16
	.zero		1024


//--------------------- .nv.shared.reserved.0     --------------------------
	.section	.nv.shared.reserved.0,"aw",@nobits
	.weak		__nv_reservedSMEM_offset_0_alias
	.size		__nv_reservedSMEM_offset_0_alias, 0, 0
	.other		__nv_reservedSMEM_offset_0_alias,@"STO_CUDA_RESERVED_SHARED STV_DEFAULT"
__nv_reservedSMEM_offset_0_alias:
	.zero		0


//--------------------- .nv.global                --------------------------
	.section	.nv.global,"aw",@nobits
.nv.global:
	.type		_ZN40_INTERNAL_903dbfd1_4_k_cu_d5b4a743_305674cute1_E,@object
	.size		_ZN40_INTERNAL_903dbfd1_4_k_cu_d5b4a743_305674cute1_E,(_ZN40_INTERNAL_903dbfd1_4_k_cu_d5b4a743_305674cuda3std3__45__cpo6cbeginE - _ZN40_INTERNAL_903dbfd1_4_k_cu_d5b4a743_305674cute1_E)
_ZN40_INTERNAL_903dbfd1_4_k_cu_d5b4a743_305674cute1_E:
	.zero		1
	.type		_ZN40_INTERNAL_903dbfd1_4_k_cu_d5b4a743_305674cuda3std3__45__cpo6cbeginE,@object
	.size		_ZN40_INTERNAL_903dbfd1_4_k_cu_d5b4a743_305674cuda3std3__45__cpo6cbeginE,(_ZN40_INTERNAL_903dbfd1_4_k_cu_d5b4a743_305674cuda3std3__48in_placeE - _ZN40_INTERNAL_903dbfd1_4_k_cu_d5b4a743_305674cuda3std3__45__cpo6cbeginE)
_ZN40_INTERNAL_903dbfd1_4_k_cu_d5b4a743_305674cuda3std3__45__cpo6cbeginE:
	.zero		1
	.type		_ZN40_INTERNAL_903dbfd1_4_k_cu_d5b4a743_305674cuda3std3__48in_placeE,@object
	.size		_ZN40_INTERNAL_903dbfd1_4_k_cu_d5b4a743_305674cuda3std3__48in_placeE,(_ZN40_INTERNAL_903dbfd1_4_k_cu_d5b4a743_305674cuda3std6ranges3__45__cpo9iter_moveE - _ZN40_INTERNAL_903dbfd1_4_k_cu_d5b4a743_305674cuda3std3__48in_placeE)
_ZN40_INTERNAL_903dbfd1_4_k_cu_d5b4a743_305674cuda3std3__48in_placeE:
	.zero		1
	.type		_ZN40_INTERNAL_903dbfd1_4_k_cu_d5b4a743_305674cuda3std6ranges3__45__cpo9iter_moveE,@object
	.size		_ZN40_INTERNAL_903dbfd1_4_k_cu_d5b4a743_305674cuda3std6ranges3__45__cpo9iter_moveE,(_ZN40_INTERNAL_903dbfd1_4_k_cu_d5b4a743_305674cuda3std3__45__cpo5beginE - _ZN40_INTERNAL_903dbfd1_4_k_cu_d5b4a743_305674cuda3std6ranges3__45__cpo9iter_moveE)
_ZN40_INTERNAL_903dbfd1_4_k_cu_d5b4a743_305674cuda3std6ranges3__45__cpo9iter_moveE:
	.zero		1
	.type		_ZN40_INTERNAL_903dbfd1_4_k_cu_d5b4a743_305674cuda3std3__45__cpo5beginE,@object
	.size		_ZN40_INTERNAL_903dbfd1_4_k_cu_d5b4a743_305674cuda3std3__45__cpo5beginE,(_ZN40_INTERNAL_903dbfd1_4_k_cu_d5b4a743_305674cuda3std3__442_GLOBAL__N__903dbfd1_4_k_cu_d5b4a743_305676ignoreE - _ZN40_INTERNAL_903dbfd1_4_k_cu_d5b4a743_305674cuda3std3__45__cpo5beginE)
_ZN40_INTERNAL_903dbfd1_4_k_cu_d5b4a743_305674cuda3std3__45__cpo5beginE:
	.zero		1
	.type		_ZN40_INTERNAL_903dbfd1_4_k_cu_d5b4a743_305674cuda3std3__442_GLOBAL__N__903dbfd1_4_k_cu_d5b4a743_305676ignoreE,@object
	.size		_ZN40_INTERNAL_903dbfd1_4_k_cu_d5b4a743_305674cuda3std3__442_GLOBAL__N__903dbfd1_4_k_cu_d5b4a743_305676ignoreE,(_ZN40_INTERNAL_903dbfd1_4_k_cu_d5b4a743_305674cute7productE - _ZN40_INTERNAL_903dbfd1_4_k_cu_d5b4a743_305674cuda3std3__442_GLOBAL__N__903dbfd1_4_k_cu_d5b4a743_305676ignoreE)
_ZN40_INTERNAL_903dbfd1_4_k_cu_d5b4a743_305674cuda3std3__442_GLOBAL__N__903dbfd1_4_k_cu_d5b4a743_305676ignoreE:
	.zero		1
	.type		_ZN40_INTERNAL_903dbfd1_4_k_cu_d5b4a743_305674cute7productE,@object
	.size		_ZN40_INTERNAL_903dbfd1_4_k_cu_d5b4a743_305674cute7productE,(_ZN40_INTERNAL_903dbfd1_4_k_cu_d5b4a743_305674cuda3std3__45__cpo3endE - _ZN40_INTERNAL_903dbfd1_4_k_cu_d5b4a743_305674cute7productE)
_ZN40_INTERNAL_903dbfd1_4_k_cu_d5b4a743_305674cute7productE:
	.zero		1
	.type		_ZN40_INTERNAL_903dbfd1_4_k_cu_d5b4a743_305674cuda3std3__45__cpo3endE,@object
	.size		_ZN40_INTERNAL_903dbfd1_4_k_cu_d5b4a743_305674cuda3std3__45__cpo3endE,(_ZN40_INTERNAL_903dbfd1_4_k_cu_d5b4a743_305674cuda3std3__419piecewise_constructE - _ZN40_INTERNAL_903dbfd1_4_k_cu_d5b4a743_305674cuda3std3__45__cpo3endE)
_ZN40_INTERNAL_903dbfd1_4_k_cu_d5b4a743_305674cuda3std3__45__cpo3endE:
	.zero		1
	.type		_ZN40_INTERNAL_903dbfd1_4_k_cu_d5b4a743_305674cuda3std3__419piecewise_constructE,@object
	.size		_ZN40_INTERNAL_903dbfd1_4_k_cu_d5b4a743_305674cuda3std3__419piecewise_constructE,(_ZN40_INTERNAL_903dbfd1_4_k_cu_d5b4a743_305674cuda3std3__45__cpo4cendE - _ZN40_INTERNAL_903dbfd1_4_k_cu_d5b4a743_305674cuda3std3__419piecewise_constructE)
_ZN40_INTERNAL_903dbfd1_4_k_cu_d5b4a743_305674cuda3std3__419piecewise_constructE:
	.zero		1
	.type		_ZN40_INTERNAL_903dbfd1_4_k_cu_d5b4a743_305674cuda3std3__45__cpo4cendE,@object
	.size		_ZN40_INTERNAL_903dbfd1_4_k_cu_d5b4a743_305674cuda3std3__45__cpo4cendE,(_ZN40_INTERNAL_903dbfd1_4_k_cu_d5b4a743_305674cuda3std6ranges3__45__cpo4swapE - _ZN40_INTERNAL_903dbfd1_4_k_cu_d5b4a743_305674cuda3std3__45__cpo4cendE)
_ZN40_INTERNAL_903dbfd1_4_k_cu_d5b4a743_305674cuda3std3__45__cpo4cendE:
	.zero		1
	.type		_ZN40_INTERNAL_903dbfd1_4_k_cu_d5b4a743_305674cuda3std6ranges3__45__cpo4swapE,@object
	.size		_ZN40_INTERNAL_903dbfd1_4_k_cu_d5b4a743_305674cuda3std6ranges3__45__cpo4swapE,(.L_8 - _ZN40_INTERNAL_903dbfd1_4_k_cu_d5b4a743_305674cuda3std6ranges3__45__cpo4swapE)
_ZN40_INTERNAL_903dbfd1_4_k_cu_d5b4a743_305674cuda3std6ranges3__45__cpo4swapE:
	.zero		1
.L_8:


//--------------------- .nv.constant0._ZN7cutlass13device_kernelINS_4gemm6kernel13GemmUniversalIN4cute5tupleIJiiiiEEENS1_10collective13CollectiveMmaINS1_34MainloopSm90TmaGmmaWarpSpecializedILi28ENS5_IJNS4_1CILi1EEESB_SB_EEENS1_35KernelTmaWarpSpecializedCooperativeEEENS5_IJNSA_ILi128EEESF_NSA_ILi32EEEEEEaNS5_IJlSB_lEEEaSI_NS4_8TiledMMAINS4_8MMA_AtomIJNS4_4SM904GMMA27MMA_64x128x32_S32S8S8_SS_TNEEEENS4_6LayoutINS5_IJNSA_ILi2EEESB_SB_EEENS5_IJSB_NSA_ILi0EEESS_EEEEENS5_IJNS4_10UnderscoreESV_SV_EEEEENS4_13SM90_TMA_LOADENS4_14ComposedLayoutINS4_7SwizzleILi1ELi4ELi3EEENS4_18smem_ptr_flag_bitsILi8EEENSP_INS5_IJNSA_ILi8EEESG_EEENS5_IJSG_SB_EEEEEEEvNS4_8identityESY_S18_vS19_EENS_8epilogue10collective6detail29Sm90TmaWarpSpecializedAdapterINS1C_15DefaultEpilogueIaSI_SI_NS1B_6thread17LinearCombinationIaLi1EiiLNS1G_9ScaleType4KindE0ELNS_15FloatRoundStyleE2EaEENS1_15EpilogueDefaultEEEEEvvEEEEvNT_6ParamsE --------------------------
	.section	.nv.constant0._ZN7cutlass13device_kernelINS_4gemm6kernel13GemmUniversalIN4cute5tupleIJiiiiEEENS1_10collective13CollectiveMmaINS1_34MainloopSm90TmaGmmaWarpSpecializedILi28ENS5_IJNS4_1CILi1EEESB_SB_EEENS1_35KernelTmaWarpSpecializedCooperativeEEENS5_IJNSA_ILi128EEESF_NSA_ILi32EEEEEEaNS5_IJlSB_lEEEaSI_NS4_8TiledMMAINS4_8MMA_AtomIJNS4_4SM904GMMA27MMA_64x128x32_S32S8S8_SS_TNEEEENS4_6LayoutINS5_IJNSA_ILi2EEESB_SB_EEENS5_IJSB_NSA_ILi0EEESS_EEEEENS5_IJNS4_10UnderscoreESV_SV_EEEEENS4_13SM90_TMA_LOADENS4_14ComposedLayoutINS4_7SwizzleILi1ELi4ELi3EEENS4_18smem_ptr_flag_bitsILi8EEENSP_INS5_IJNSA_ILi8EEESG_EEENS5_IJSG_SB_EEEEEEEvNS4_8identityESY_S18_vS19_EENS_8epilogue10collective6detail29Sm90TmaWarpSpecializedAdapterINS1C_15DefaultEpilogueIaSI_SI_NS1B_6thread17LinearCombinationIaLi1EiiLNS1G_9ScaleType4KindE0ELNS_15FloatRoundStyleE2EaEENS1_15EpilogueDefaultEEEEEvvEEEEvNT_6ParamsE,"a",@progbits
	.sectionflags	@""
	.align	4
.nv.constant0._ZN7cutlass13device_kernelINS_4gemm6kernel13GemmUniversalIN4cute5tupleIJiiiiEEENS1_10collective13CollectiveMmaINS1_34MainloopSm90TmaGmmaWarpSpecializedILi28ENS5_IJNS4_1CILi1EEESB_SB_EEENS1_35KernelTmaWarpSpecializedCooperativeEEENS5_IJNSA_ILi128EEESF_NSA_ILi32EEEEEEaNS5_IJlSB_lEEEaSI_NS4_8TiledMMAINS4_8MMA_AtomIJNS4_4SM904GMMA27MMA_64x128x32_S32S8S8_SS_TNEEEENS4_6LayoutINS5_IJNSA_ILi2EEESB_SB_EEENS5_IJSB_NSA_ILi0EEESS_EEEEENS5_IJNS4_10UnderscoreESV_SV_EEEEENS4_13SM90_TMA_LOADENS4_14ComposedLayoutINS4_7SwizzleILi1ELi4ELi3EEENS4_18smem_ptr_flag_bitsILi8EEENSP_INS5_IJNSA_ILi8EEESG_EEENS5_IJSG_SB_EEEEEEEvNS4_8identityESY_S18_vS19_EENS_8epilogue10collective6detail29Sm90TmaWarpSpecializedAdapterINS1C_15DefaultEpilogueIaSI_SI_NS1B_6thread17LinearCombinationIaLi1EiiLNS1G_9ScaleType4KindE0ELNS_15FloatRoundStyleE2EaEENS1_15EpilogueDefaultEEEEEvvEEEEvNT_6ParamsE:
	.zero		1664


//--------------------- SYMBOLS --------------------------

	.type		.nv.reservedSmem.offset0,@object
	.size		.nv.reservedSmem.offset0,0x4
	.type		__assertfail,@function
